//
// Generated by NVIDIA NVVM Compiler
//
// Compiler Build ID: CL-36424714
// Cuda compilation tools, release 13.0, V13.0.88
// Based on NVVM 20.0.0
//

.version 9.0
.target sm_100
.address_size 64

	// .globl	flash_attention_k
// _ZZ17flash_attention_kE3Q_i has been demoted
// _ZZ17flash_attention_kE3K_j has been demoted
// _ZZ17flash_attention_kE3V_j has been demoted
// _ZZ17flash_attention_kE1S has been demoted

.visible .entry flash_attention_k(
	.param .u64 .ptr .align 1 flash_attention_k_param_0,
	.param .u64 .ptr .align 1 flash_attention_k_param_1,
	.param .u64 .ptr .align 1 flash_attention_k_param_2,
	.param .u64 .ptr .align 1 flash_attention_k_param_3,
	.param .u64 .ptr .align 1 flash_attention_k_param_4,
	.param .f32 flash_attention_k_param_5,
	.param .u32 flash_attention_k_param_6,
	.param .u32 flash_attention_k_param_7,
	.param .u32 flash_attention_k_param_8
)
{
	.reg .pred 	%p<37>;
	.reg .b32 	%r<128>;
	.reg .b32 	%f<597>;
	.reg .b64 	%rd<33>;
	// demoted variable
	.shared .align 4 .b8 _ZZ17flash_attention_kE3Q_i[8192];
	// demoted variable
	.shared .align 4 .b8 _ZZ17flash_attention_kE3K_j[8192];
	// demoted variable
	.shared .align 4 .b8 _ZZ17flash_attention_kE3V_j[8192];
	// demoted variable
	.shared .align 4 .b8 _ZZ17flash_attention_kE1S[1024];
	ld.param.u32 	%r36, [flash_attention_k_param_7];
	setp.lt.s32 	%p1, %r36, 1;
	@%p1 bra 	$L__BB0_25;
	mov.b32 	%r117, 0;
	mov.u32 	%r2, %tid.y;
	mov.u32 	%r3, %tid.x;
$L__BB0_2:
	setp.gt.u32 	%p2, %r2, 15;
	@%p2 bra 	$L__BB0_8;
	shl.b32 	%r39, %r117, 11;
	or.b32  	%r4, %r3, %r39;
	mov.u32 	%r118, %r2;
$L__BB0_4:
	setp.gt.u32 	%p3, %r3, 127;
	@%p3 bra 	$L__BB0_7;
	shl.b32 	%r40, %r118, 7;
	shl.b32 	%r41, %r118, 9;
	shl.b32 	%r42, %r3, 2;
	mov.u32 	%r43, _ZZ17flash_attention_kE3Q_i;
	add.s32 	%r44, %r43, %r42;
	add.s32 	%r120, %r44, %r41;
	add.s32 	%r119, %r4, %r40;
	mov.u32 	%r121, %r3;
$L__BB0_6:
	ld.param.u64 	%rd30, [flash_attention_k_param_2];
	mul.wide.s32 	%rd6, %r119, 4;
	cvta.to.global.u64 	%rd7, %rd30;
	add.s64 	%rd8, %rd7, %rd6;
	ld.global.f32 	%f178, [%rd8];
	st.shared.f32 	[%r120], %f178;
	mov.u32 	%r45, %ntid.x;
	add.s32 	%r121, %r121, %r45;
	shl.b32 	%r46, %r45, 2;
	add.s32 	%r120, %r120, %r46;
	add.s32 	%r119, %r119, %r45;
	setp.lt.u32 	%p4, %r121, 128;
	@%p4 bra 	$L__BB0_6;
$L__BB0_7:
	mov.u32 	%r47, %ntid.y;
	add.s32 	%r118, %r118, %r47;
	setp.lt.u32 	%p5, %r118, 16;
	@%p5 bra 	$L__BB0_4;
$L__BB0_8:
	ld.param.u32 	%r115, [flash_attention_k_param_8];
	setp.lt.s32 	%p6, %r115, 1;
	bar.sync 	0;
	mov.f32 	%f577, 0f0DA24260;
	mov.f32 	%f588, 0f00000000;
	mov.f32 	%f589, %f588;
	mov.f32 	%f590, %f588;
	mov.f32 	%f591, %f588;
	mov.f32 	%f592, %f588;
	mov.f32 	%f593, %f588;
	mov.f32 	%f594, %f588;
	mov.f32 	%f595, %f588;
	mov.f32 	%f596, %f588;
	@%p6 bra 	$L__BB0_24;
	mov.f32 	%f586, 0f0DA24260;
	mov.b32 	%r122, 0;
	mov.f32 	%f588, 0f00000000;
$L__BB0_10:
	mov.u32 	%r125, %tid.x;
	mov.u32 	%r123, %tid.y;
	setp.gt.u32 	%p7, %r123, 15;
	@%p7 bra 	$L__BB0_16;
	shl.b32 	%r19, %r122, 11;
$L__BB0_12:
	setp.gt.u32 	%p8, %r125, 127;
	@%p8 bra 	$L__BB0_15;
	shl.b32 	%r49, %r123, 7;
	add.s32 	%r21, %r49, %r19;
	shl.b32 	%r50, %r123, 9;
	mov.u32 	%r51, _ZZ17flash_attention_kE3K_j;
	add.s32 	%r22, %r51, %r50;
	mov.u32 	%r52, _ZZ17flash_attention_kE3V_j;
	add.s32 	%r23, %r52, %r50;
	mov.u32 	%r124, %r125;
$L__BB0_14:
	ld.param.u64 	%rd32, [flash_attention_k_param_4];
	ld.param.u64 	%rd31, [flash_attention_k_param_3];
	add.s32 	%r53, %r21, %r124;
	cvta.to.global.u64 	%rd9, %rd31;
	mul.wide.s32 	%rd10, %r53, 4;
	add.s64 	%rd11, %rd9, %rd10;
	ld.global.f32 	%f183, [%rd11];
	shl.b32 	%r54, %r124, 2;
	add.s32 	%r55, %r22, %r54;
	st.shared.f32 	[%r55], %f183;
	cvta.to.global.u64 	%rd12, %rd32;
	add.s64 	%rd13, %rd12, %rd10;
	ld.global.f32 	%f184, [%rd13];
	add.s32 	%r56, %r23, %r54;
	st.shared.f32 	[%r56], %f184;
	mov.u32 	%r57, %ntid.x;
	add.s32 	%r124, %r124, %r57;
	setp.lt.u32 	%p9, %r124, 128;
	@%p9 bra 	$L__BB0_14;
$L__BB0_15:
	mov.u32 	%r58, %ntid.y;
	add.s32 	%r123, %r123, %r58;
	setp.lt.u32 	%p10, %r123, 16;
	@%p10 bra 	$L__BB0_12;
$L__BB0_16:
	setp.gt.u32 	%p11, %r125, 15;
	bar.sync 	0;
	@%p11 bra 	$L__BB0_21;
$L__BB0_17:
	mov.u32 	%r59, %tid.y;
	setp.gt.u32 	%p12, %r59, 15;
	@%p12 bra 	$L__BB0_20;
	mov.u32 	%r126, %tid.y;
	shl.b32 	%r60, %r125, 9;
	mov.u32 	%r61, _ZZ17flash_attention_kE3Q_i;
	add.s32 	%r62, %r61, %r60;
	ld.shared.f32 	%f21, [%r62];
	ld.shared.f32 	%f22, [%r62+4];
	ld.shared.f32 	%f23, [%r62+8];
	ld.shared.f32 	%f24, [%r62+12];
	ld.shared.f32 	%f25, [%r62+16];
	ld.shared.f32 	%f26, [%r62+20];
	ld.shared.f32 	%f27, [%r62+24];
	ld.shared.f32 	%f28, [%r62+28];
	ld.shared.f32 	%f29, [%r62+32];
	ld.shared.f32 	%f30, [%r62+36];
	ld.shared.f32 	%f31, [%r62+40];
	ld.shared.f32 	%f32, [%r62+44];
	ld.shared.f32 	%f33, [%r62+48];
	ld.shared.f32 	%f34, [%r62+52];
	ld.shared.f32 	%f35, [%r62+56];
	ld.shared.f32 	%f36, [%r62+60];
	ld.shared.f32 	%f37, [%r62+64];
	ld.shared.f32 	%f38, [%r62+68];
	ld.shared.f32 	%f39, [%r62+72];
	ld.shared.f32 	%f40, [%r62+76];
	ld.shared.f32 	%f41, [%r62+80];
	ld.shared.f32 	%f42, [%r62+84];
	ld.shared.f32 	%f43, [%r62+88];
	ld.shared.f32 	%f44, [%r62+92];
	ld.shared.f32 	%f45, [%r62+96];
	ld.shared.f32 	%f46, [%r62+100];
	ld.shared.f32 	%f47, [%r62+104];
	ld.shared.f32 	%f48, [%r62+108];
	ld.shared.f32 	%f49, [%r62+112];
	ld.shared.f32 	%f50, [%r62+116];
	ld.shared.f32 	%f51, [%r62+120];
	ld.shared.f32 	%f52, [%r62+124];
	ld.shared.f32 	%f53, [%r62+128];
	ld.shared.f32 	%f54, [%r62+132];
	ld.shared.f32 	%f55, [%r62+136];
	ld.shared.f32 	%f56, [%r62+140];
	ld.shared.f32 	%f57, [%r62+144];
	ld.shared.f32 	%f58, [%r62+148];
	ld.shared.f32 	%f59, [%r62+152];
	ld.shared.f32 	%f60, [%r62+156];
	ld.shared.f32 	%f61, [%r62+160];
	ld.shared.f32 	%f62, [%r62+164];
	ld.shared.f32 	%f63, [%r62+168];
	ld.shared.f32 	%f64, [%r62+172];
	ld.shared.f32 	%f65, [%r62+176];
	ld.shared.f32 	%f66, [%r62+180];
	ld.shared.f32 	%f67, [%r62+184];
	ld.shared.f32 	%f68, [%r62+188];
	ld.shared.f32 	%f69, [%r62+192];
	ld.shared.f32 	%f70, [%r62+196];
	ld.shared.f32 	%f71, [%r62+200];
	ld.shared.f32 	%f72, [%r62+204];
	ld.shared.f32 	%f73, [%r62+208];
	ld.shared.f32 	%f74, [%r62+212];
	ld.shared.f32 	%f75, [%r62+216];
	ld.shared.f32 	%f76, [%r62+220];
	ld.shared.f32 	%f77, [%r62+224];
	ld.shared.f32 	%f78, [%r62+228];
	ld.shared.f32 	%f79, [%r62+232];
	ld.shared.f32 	%f80, [%r62+236];
	ld.shared.f32 	%f81, [%r62+240];
	ld.shared.f32 	%f82, [%r62+244];
	ld.shared.f32 	%f83, [%r62+248];
	ld.shared.f32 	%f84, [%r62+252];
	ld.shared.f32 	%f85, [%r62+256];
	ld.shared.f32 	%f86, [%r62+260];
	ld.shared.f32 	%f87, [%r62+264];
	ld.shared.f32 	%f88, [%r62+268];
	ld.shared.f32 	%f89, [%r62+272];
	ld.shared.f32 	%f90, [%r62+276];
	ld.shared.f32 	%f91, [%r62+280];
	ld.shared.f32 	%f92, [%r62+284];
	ld.shared.f32 	%f93, [%r62+288];
	ld.shared.f32 	%f94, [%r62+292];
	ld.shared.f32 	%f95, [%r62+296];
	ld.shared.f32 	%f96, [%r62+300];
	ld.shared.f32 	%f97, [%r62+304];
	ld.shared.f32 	%f98, [%r62+308];
	ld.shared.f32 	%f99, [%r62+312];
	ld.shared.f32 	%f100, [%r62+316];
	ld.shared.f32 	%f101, [%r62+320];
	ld.shared.f32 	%f102, [%r62+324];
	ld.shared.f32 	%f103, [%r62+328];
	ld.shared.f32 	%f104, [%r62+332];
	ld.shared.f32 	%f105, [%r62+336];
	ld.shared.f32 	%f106, [%r62+340];
	ld.shared.f32 	%f107, [%r62+344];
	ld.shared.f32 	%f108, [%r62+348];
	ld.shared.f32 	%f109, [%r62+352];
	ld.shared.f32 	%f110, [%r62+356];
	ld.shared.f32 	%f111, [%r62+360];
	ld.shared.f32 	%f112, [%r62+364];
	ld.shared.f32 	%f113, [%r62+368];
	ld.shared.f32 	%f114, [%r62+372];
	ld.shared.f32 	%f115, [%r62+376];
	ld.shared.f32 	%f116, [%r62+380];
	ld.shared.f32 	%f117, [%r62+384];
	ld.shared.f32 	%f118, [%r62+388];
	ld.shared.f32 	%f119, [%r62+392];
	ld.shared.f32 	%f120, [%r62+396];
	ld.shared.f32 	%f121, [%r62+400];
	ld.shared.f32 	%f122, [%r62+404];
	ld.shared.f32 	%f123, [%r62+408];
	ld.shared.f32 	%f124, [%r62+412];
	ld.shared.f32 	%f125, [%r62+416];
	ld.shared.f32 	%f126, [%r62+420];
	ld.shared.f32 	%f127, [%r62+424];
	ld.shared.f32 	%f128, [%r62+428];
	ld.shared.f32 	%f129, [%r62+432];
	ld.shared.f32 	%f130, [%r62+436];
	ld.shared.f32 	%f131, [%r62+440];
	ld.shared.f32 	%f132, [%r62+444];
	ld.shared.f32 	%f133, [%r62+448];
	ld.shared.f32 	%f134, [%r62+452];
	ld.shared.f32 	%f135, [%r62+456];
	ld.shared.f32 	%f136, [%r62+460];
	ld.shared.f32 	%f137, [%r62+464];
	ld.shared.f32 	%f138, [%r62+468];
	ld.shared.f32 	%f139, [%r62+472];
	ld.shared.f32 	%f140, [%r62+476];
	ld.shared.f32 	%f141, [%r62+480];
	ld.shared.f32 	%f142, [%r62+484];
	ld.shared.f32 	%f143, [%r62+488];
	ld.shared.f32 	%f144, [%r62+492];
	ld.shared.f32 	%f145, [%r62+496];
	ld.shared.f32 	%f146, [%r62+500];
	ld.shared.f32 	%f147, [%r62+504];
	ld.shared.f32 	%f148, [%r62+508];
$L__BB0_19:
	ld.param.f32 	%f567, [flash_attention_k_param_5];
	shl.b32 	%r63, %r126, 9;
	mov.u32 	%r64, _ZZ17flash_attention_kE3K_j;
	add.s32 	%r65, %r64, %r63;
	ld.shared.f32 	%f185, [%r65];
	fma.rn.f32 	%f186, %f21, %f185, 0f00000000;
	ld.shared.f32 	%f187, [%r65+4];
	fma.rn.f32 	%f188, %f22, %f187, %f186;
	ld.shared.f32 	%f189, [%r65+8];
	fma.rn.f32 	%f190, %f23, %f189, %f188;
	ld.shared.f32 	%f191, [%r65+12];
	fma.rn.f32 	%f192, %f24, %f191, %f190;
	ld.shared.f32 	%f193, [%r65+16];
	fma.rn.f32 	%f194, %f25, %f193, %f192;
	ld.shared.f32 	%f195, [%r65+20];
	fma.rn.f32 	%f196, %f26, %f195, %f194;
	ld.shared.f32 	%f197, [%r65+24];
	fma.rn.f32 	%f198, %f27, %f197, %f196;
	ld.shared.f32 	%f199, [%r65+28];
	fma.rn.f32 	%f200, %f28, %f199, %f198;
	ld.shared.f32 	%f201, [%r65+32];
	fma.rn.f32 	%f202, %f29, %f201, %f200;
	ld.shared.f32 	%f203, [%r65+36];
	fma.rn.f32 	%f204, %f30, %f203, %f202;
	ld.shared.f32 	%f205, [%r65+40];
	fma.rn.f32 	%f206, %f31, %f205, %f204;
	ld.shared.f32 	%f207, [%r65+44];
	fma.rn.f32 	%f208, %f32, %f207, %f206;
	ld.shared.f32 	%f209, [%r65+48];
	fma.rn.f32 	%f210, %f33, %f209, %f208;
	ld.shared.f32 	%f211, [%r65+52];
	fma.rn.f32 	%f212, %f34, %f211, %f210;
	ld.shared.f32 	%f213, [%r65+56];
	fma.rn.f32 	%f214, %f35, %f213, %f212;
	ld.shared.f32 	%f215, [%r65+60];
	fma.rn.f32 	%f216, %f36, %f215, %f214;
	ld.shared.f32 	%f217, [%r65+64];
	fma.rn.f32 	%f218, %f37, %f217, %f216;
	ld.shared.f32 	%f219, [%r65+68];
	fma.rn.f32 	%f220, %f38, %f219, %f218;
	ld.shared.f32 	%f221, [%r65+72];
	fma.rn.f32 	%f222, %f39, %f221, %f220;
	ld.shared.f32 	%f223, [%r65+76];
	fma.rn.f32 	%f224, %f40, %f223, %f222;
	ld.shared.f32 	%f225, [%r65+80];
	fma.rn.f32 	%f226, %f41, %f225, %f224;
	ld.shared.f32 	%f227, [%r65+84];
	fma.rn.f32 	%f228, %f42, %f227, %f226;
	ld.shared.f32 	%f229, [%r65+88];
	fma.rn.f32 	%f230, %f43, %f229, %f228;
	ld.shared.f32 	%f231, [%r65+92];
	fma.rn.f32 	%f232, %f44, %f231, %f230;
	ld.shared.f32 	%f233, [%r65+96];
	fma.rn.f32 	%f234, %f45, %f233, %f232;
	ld.shared.f32 	%f235, [%r65+100];
	fma.rn.f32 	%f236, %f46, %f235, %f234;
	ld.shared.f32 	%f237, [%r65+104];
	fma.rn.f32 	%f238, %f47, %f237, %f236;
	ld.shared.f32 	%f239, [%r65+108];
	fma.rn.f32 	%f240, %f48, %f239, %f238;
	ld.shared.f32 	%f241, [%r65+112];
	fma.rn.f32 	%f242, %f49, %f241, %f240;
	ld.shared.f32 	%f243, [%r65+116];
	fma.rn.f32 	%f244, %f50, %f243, %f242;
	ld.shared.f32 	%f245, [%r65+120];
	fma.rn.f32 	%f246, %f51, %f245, %f244;
	ld.shared.f32 	%f247, [%r65+124];
	fma.rn.f32 	%f248, %f52, %f247, %f246;
	ld.shared.f32 	%f249, [%r65+128];
	fma.rn.f32 	%f250, %f53, %f249, %f248;
	ld.shared.f32 	%f251, [%r65+132];
	fma.rn.f32 	%f252, %f54, %f251, %f250;
	ld.shared.f32 	%f253, [%r65+136];
	fma.rn.f32 	%f254, %f55, %f253, %f252;
	ld.shared.f32 	%f255, [%r65+140];
	fma.rn.f32 	%f256, %f56, %f255, %f254;
	ld.shared.f32 	%f257, [%r65+144];
	fma.rn.f32 	%f258, %f57, %f257, %f256;
	ld.shared.f32 	%f259, [%r65+148];
	fma.rn.f32 	%f260, %f58, %f259, %f258;
	ld.shared.f32 	%f261, [%r65+152];
	fma.rn.f32 	%f262, %f59, %f261, %f260;
	ld.shared.f32 	%f263, [%r65+156];
	fma.rn.f32 	%f264, %f60, %f263, %f262;
	ld.shared.f32 	%f265, [%r65+160];
	fma.rn.f32 	%f266, %f61, %f265, %f264;
	ld.shared.f32 	%f267, [%r65+164];
	fma.rn.f32 	%f268, %f62, %f267, %f266;
	ld.shared.f32 	%f269, [%r65+168];
	fma.rn.f32 	%f270, %f63, %f269, %f268;
	ld.shared.f32 	%f271, [%r65+172];
	fma.rn.f32 	%f272, %f64, %f271, %f270;
	ld.shared.f32 	%f273, [%r65+176];
	fma.rn.f32 	%f274, %f65, %f273, %f272;
	ld.shared.f32 	%f275, [%r65+180];
	fma.rn.f32 	%f276, %f66, %f275, %f274;
	ld.shared.f32 	%f277, [%r65+184];
	fma.rn.f32 	%f278, %f67, %f277, %f276;
	ld.shared.f32 	%f279, [%r65+188];
	fma.rn.f32 	%f280, %f68, %f279, %f278;
	ld.shared.f32 	%f281, [%r65+192];
	fma.rn.f32 	%f282, %f69, %f281, %f280;
	ld.shared.f32 	%f283, [%r65+196];
	fma.rn.f32 	%f284, %f70, %f283, %f282;
	ld.shared.f32 	%f285, [%r65+200];
	fma.rn.f32 	%f286, %f71, %f285, %f284;
	ld.shared.f32 	%f287, [%r65+204];
	fma.rn.f32 	%f288, %f72, %f287, %f286;
	ld.shared.f32 	%f289, [%r65+208];
	fma.rn.f32 	%f290, %f73, %f289, %f288;
	ld.shared.f32 	%f291, [%r65+212];
	fma.rn.f32 	%f292, %f74, %f291, %f290;
	ld.shared.f32 	%f293, [%r65+216];
	fma.rn.f32 	%f294, %f75, %f293, %f292;
	ld.shared.f32 	%f295, [%r65+220];
	fma.rn.f32 	%f296, %f76, %f295, %f294;
	ld.shared.f32 	%f297, [%r65+224];
	fma.rn.f32 	%f298, %f77, %f297, %f296;
	ld.shared.f32 	%f299, [%r65+228];
	fma.rn.f32 	%f300, %f78, %f299, %f298;
	ld.shared.f32 	%f301, [%r65+232];
	fma.rn.f32 	%f302, %f79, %f301, %f300;
	ld.shared.f32 	%f303, [%r65+236];
	fma.rn.f32 	%f304, %f80, %f303, %f302;
	ld.shared.f32 	%f305, [%r65+240];
	fma.rn.f32 	%f306, %f81, %f305, %f304;
	ld.shared.f32 	%f307, [%r65+244];
	fma.rn.f32 	%f308, %f82, %f307, %f306;
	ld.shared.f32 	%f309, [%r65+248];
	fma.rn.f32 	%f310, %f83, %f309, %f308;
	ld.shared.f32 	%f311, [%r65+252];
	fma.rn.f32 	%f312, %f84, %f311, %f310;
	ld.shared.f32 	%f313, [%r65+256];
	fma.rn.f32 	%f314, %f85, %f313, %f312;
	ld.shared.f32 	%f315, [%r65+260];
	fma.rn.f32 	%f316, %f86, %f315, %f314;
	ld.shared.f32 	%f317, [%r65+264];
	fma.rn.f32 	%f318, %f87, %f317, %f316;
	ld.shared.f32 	%f319, [%r65+268];
	fma.rn.f32 	%f320, %f88, %f319, %f318;
	ld.shared.f32 	%f321, [%r65+272];
	fma.rn.f32 	%f322, %f89, %f321, %f320;
	ld.shared.f32 	%f323, [%r65+276];
	fma.rn.f32 	%f324, %f90, %f323, %f322;
	ld.shared.f32 	%f325, [%r65+280];
	fma.rn.f32 	%f326, %f91, %f325, %f324;
	ld.shared.f32 	%f327, [%r65+284];
	fma.rn.f32 	%f328, %f92, %f327, %f326;
	ld.shared.f32 	%f329, [%r65+288];
	fma.rn.f32 	%f330, %f93, %f329, %f328;
	ld.shared.f32 	%f331, [%r65+292];
	fma.rn.f32 	%f332, %f94, %f331, %f330;
	ld.shared.f32 	%f333, [%r65+296];
	fma.rn.f32 	%f334, %f95, %f333, %f332;
	ld.shared.f32 	%f335, [%r65+300];
	fma.rn.f32 	%f336, %f96, %f335, %f334;
	ld.shared.f32 	%f337, [%r65+304];
	fma.rn.f32 	%f338, %f97, %f337, %f336;
	ld.shared.f32 	%f339, [%r65+308];
	fma.rn.f32 	%f340, %f98, %f339, %f338;
	ld.shared.f32 	%f341, [%r65+312];
	fma.rn.f32 	%f342, %f99, %f341, %f340;
	ld.shared.f32 	%f343, [%r65+316];
	fma.rn.f32 	%f344, %f100, %f343, %f342;
	ld.shared.f32 	%f345, [%r65+320];
	fma.rn.f32 	%f346, %f101, %f345, %f344;
	ld.shared.f32 	%f347, [%r65+324];
	fma.rn.f32 	%f348, %f102, %f347, %f346;
	ld.shared.f32 	%f349, [%r65+328];
	fma.rn.f32 	%f350, %f103, %f349, %f348;
	ld.shared.f32 	%f351, [%r65+332];
	fma.rn.f32 	%f352, %f104, %f351, %f350;
	ld.shared.f32 	%f353, [%r65+336];
	fma.rn.f32 	%f354, %f105, %f353, %f352;
	ld.shared.f32 	%f355, [%r65+340];
	fma.rn.f32 	%f356, %f106, %f355, %f354;
	ld.shared.f32 	%f357, [%r65+344];
	fma.rn.f32 	%f358, %f107, %f357, %f356;
	ld.shared.f32 	%f359, [%r65+348];
	fma.rn.f32 	%f360, %f108, %f359, %f358;
	ld.shared.f32 	%f361, [%r65+352];
	fma.rn.f32 	%f362, %f109, %f361, %f360;
	ld.shared.f32 	%f363, [%r65+356];
	fma.rn.f32 	%f364, %f110, %f363, %f362;
	ld.shared.f32 	%f365, [%r65+360];
	fma.rn.f32 	%f366, %f111, %f365, %f364;
	ld.shared.f32 	%f367, [%r65+364];
	fma.rn.f32 	%f368, %f112, %f367, %f366;
	ld.shared.f32 	%f369, [%r65+368];
	fma.rn.f32 	%f370, %f113, %f369, %f368;
	ld.shared.f32 	%f371, [%r65+372];
	fma.rn.f32 	%f372, %f114, %f371, %f370;
	ld.shared.f32 	%f373, [%r65+376];
	fma.rn.f32 	%f374, %f115, %f373, %f372;
	ld.shared.f32 	%f375, [%r65+380];
	fma.rn.f32 	%f376, %f116, %f375, %f374;
	ld.shared.f32 	%f377, [%r65+384];
	fma.rn.f32 	%f378, %f117, %f377, %f376;
	ld.shared.f32 	%f379, [%r65+388];
	fma.rn.f32 	%f380, %f118, %f379, %f378;
	ld.shared.f32 	%f381, [%r65+392];
	fma.rn.f32 	%f382, %f119, %f381, %f380;
	ld.shared.f32 	%f383, [%r65+396];
	fma.rn.f32 	%f384, %f120, %f383, %f382;
	ld.shared.f32 	%f385, [%r65+400];
	fma.rn.f32 	%f386, %f121, %f385, %f384;
	ld.shared.f32 	%f387, [%r65+404];
	fma.rn.f32 	%f388, %f122, %f387, %f386;
	ld.shared.f32 	%f389, [%r65+408];
	fma.rn.f32 	%f390, %f123, %f389, %f388;
	ld.shared.f32 	%f391, [%r65+412];
	fma.rn.f32 	%f392, %f124, %f391, %f390;
	ld.shared.f32 	%f393, [%r65+416];
	fma.rn.f32 	%f394, %f125, %f393, %f392;
	ld.shared.f32 	%f395, [%r65+420];
	fma.rn.f32 	%f396, %f126, %f395, %f394;
	ld.shared.f32 	%f397, [%r65+424];
	fma.rn.f32 	%f398, %f127, %f397, %f396;
	ld.shared.f32 	%f399, [%r65+428];
	fma.rn.f32 	%f400, %f128, %f399, %f398;
	ld.shared.f32 	%f401, [%r65+432];
	fma.rn.f32 	%f402, %f129, %f401, %f400;
	ld.shared.f32 	%f403, [%r65+436];
	fma.rn.f32 	%f404, %f130, %f403, %f402;
	ld.shared.f32 	%f405, [%r65+440];
	fma.rn.f32 	%f406, %f131, %f405, %f404;
	ld.shared.f32 	%f407, [%r65+444];
	fma.rn.f32 	%f408, %f132, %f407, %f406;
	ld.shared.f32 	%f409, [%r65+448];
	fma.rn.f32 	%f410, %f133, %f409, %f408;
	ld.shared.f32 	%f411, [%r65+452];
	fma.rn.f32 	%f412, %f134, %f411, %f410;
	ld.shared.f32 	%f413, [%r65+456];
	fma.rn.f32 	%f414, %f135, %f413, %f412;
	ld.shared.f32 	%f415, [%r65+460];
	fma.rn.f32 	%f416, %f136, %f415, %f414;
	ld.shared.f32 	%f417, [%r65+464];
	fma.rn.f32 	%f418, %f137, %f417, %f416;
	ld.shared.f32 	%f419, [%r65+468];
	fma.rn.f32 	%f420, %f138, %f419, %f418;
	ld.shared.f32 	%f421, [%r65+472];
	fma.rn.f32 	%f422, %f139, %f421, %f420;
	ld.shared.f32 	%f423, [%r65+476];
	fma.rn.f32 	%f424, %f140, %f423, %f422;
	ld.shared.f32 	%f425, [%r65+480];
	fma.rn.f32 	%f426, %f141, %f425, %f424;
	ld.shared.f32 	%f427, [%r65+484];
	fma.rn.f32 	%f428, %f142, %f427, %f426;
	ld.shared.f32 	%f429, [%r65+488];
	fma.rn.f32 	%f430, %f143, %f429, %f428;
	ld.shared.f32 	%f431, [%r65+492];
	fma.rn.f32 	%f432, %f144, %f431, %f430;
	ld.shared.f32 	%f433, [%r65+496];
	fma.rn.f32 	%f434, %f145, %f433, %f432;
	ld.shared.f32 	%f435, [%r65+500];
	fma.rn.f32 	%f436, %f146, %f435, %f434;
	ld.shared.f32 	%f437, [%r65+504];
	fma.rn.f32 	%f438, %f147, %f437, %f436;
	ld.shared.f32 	%f439, [%r65+508];
	fma.rn.f32 	%f440, %f148, %f439, %f438;
	mul.f32 	%f441, %f567, %f440;
	shl.b32 	%r66, %r125, 6;
	mov.u32 	%r67, _ZZ17flash_attention_kE1S;
	add.s32 	%r68, %r67, %r66;
	shl.b32 	%r69, %r126, 2;
	add.s32 	%r70, %r68, %r69;
	st.shared.f32 	[%r70], %f441;
	mov.u32 	%r71, %ntid.y;
	add.s32 	%r126, %r126, %r71;
	setp.lt.u32 	%p13, %r126, 16;
	@%p13 bra 	$L__BB0_19;
$L__BB0_20:
	mov.u32 	%r72, %ntid.x;
	add.s32 	%r125, %r125, %r72;
	setp.lt.u32 	%p14, %r125, 16;
	@%p14 bra 	$L__BB0_17;
$L__BB0_21:
	bar.sync 	0;
	mov.u32 	%r74, %tid.y;
	shl.b32 	%r75, %r74, 6;
	mov.u32 	%r76, _ZZ17flash_attention_kE1S;
	add.s32 	%r32, %r76, %r75;
	ld.shared.f32 	%f442, [%r32];
	setp.lt.f32 	%p15, %f586, %f442;
	selp.f32 	%f443, %f442, %f586, %p15;
	ld.shared.f32 	%f444, [%r32+4];
	setp.lt.f32 	%p16, %f443, %f444;
	selp.f32 	%f445, %f444, %f443, %p16;
	ld.shared.f32 	%f446, [%r32+8];
	setp.lt.f32 	%p17, %f445, %f446;
	selp.f32 	%f447, %f446, %f445, %p17;
	ld.shared.f32 	%f448, [%r32+12];
	setp.lt.f32 	%p18, %f447, %f448;
	selp.f32 	%f449, %f448, %f447, %p18;
	ld.shared.f32 	%f450, [%r32+16];
	setp.lt.f32 	%p19, %f449, %f450;
	selp.f32 	%f451, %f450, %f449, %p19;
	ld.shared.f32 	%f452, [%r32+20];
	setp.lt.f32 	%p20, %f451, %f452;
	selp.f32 	%f453, %f452, %f451, %p20;
	ld.shared.f32 	%f454, [%r32+24];
	setp.lt.f32 	%p21, %f453, %f454;
	selp.f32 	%f455, %f454, %f453, %p21;
	ld.shared.f32 	%f456, [%r32+28];
	setp.lt.f32 	%p22, %f455, %f456;
	selp.f32 	%f457, %f456, %f455, %p22;
	ld.shared.f32 	%f458, [%r32+32];
	setp.lt.f32 	%p23, %f457, %f458;
	selp.f32 	%f459, %f458, %f457, %p23;
	ld.shared.f32 	%f460, [%r32+36];
	setp.lt.f32 	%p24, %f459, %f460;
	selp.f32 	%f461, %f460, %f459, %p24;
	ld.shared.f32 	%f462, [%r32+40];
	setp.lt.f32 	%p25, %f461, %f462;
	selp.f32 	%f463, %f462, %f461, %p25;
	ld.shared.f32 	%f464, [%r32+44];
	setp.lt.f32 	%p26, %f463, %f464;
	selp.f32 	%f465, %f464, %f463, %p26;
	ld.shared.f32 	%f466, [%r32+48];
	setp.lt.f32 	%p27, %f465, %f466;
	selp.f32 	%f467, %f466, %f465, %p27;
	ld.shared.f32 	%f468, [%r32+52];
	setp.lt.f32 	%p28, %f467, %f468;
	selp.f32 	%f469, %f468, %f467, %p28;
	ld.shared.f32 	%f470, [%r32+56];
	setp.lt.f32 	%p29, %f469, %f470;
	selp.f32 	%f471, %f470, %f469, %p29;
	ld.shared.f32 	%f472, [%r32+60];
	setp.lt.f32 	%p30, %f471, %f472;
	selp.f32 	%f577, %f472, %f471, %p30;
	sub.f32 	%f473, %f586, %f577;
	fma.rn.f32 	%f474, %f473, 0f3BBB989D, 0f3F000000;
	cvt.sat.f32.f32 	%f475, %f474;
	mov.f32 	%f476, 0f4B400001;
	mov.f32 	%f477, 0f437C0000;
	fma.rm.f32 	%f478, %f475, %f477, %f476;
	add.f32 	%f479, %f478, 0fCB40007F;
	neg.f32 	%f480, %f479;
	fma.rn.f32 	%f481, %f473, 0f3FB8AA3B, %f480;
	fma.rn.f32 	%f482, %f473, 0f32A57060, %f481;
	mov.b32 	%r77, %f478;
	shl.b32 	%r78, %r77, 23;
	mov.b32 	%f483, %r78;
	ex2.approx.ftz.f32 	%f484, %f482;
	mul.f32 	%f485, %f484, %f483;
	mul.f32 	%f596, %f596, %f485;
	mul.f32 	%f595, %f485, %f595;
	mul.f32 	%f594, %f485, %f594;
	mul.f32 	%f593, %f485, %f593;
	mul.f32 	%f592, %f485, %f592;
	mul.f32 	%f591, %f485, %f591;
	mul.f32 	%f590, %f485, %f590;
	mul.f32 	%f589, %f485, %f589;
	mul.f32 	%f588, %f485, %f588;
	mov.b32 	%r127, 0;
$L__BB0_22:
	shl.b32 	%r79, %r127, 2;
	add.s32 	%r80, %r32, %r79;
	ld.shared.f32 	%f486, [%r80];
	sub.f32 	%f487, %f486, %f577;
	fma.rn.f32 	%f488, %f487, 0f3BBB989D, 0f3F000000;
	cvt.sat.f32.f32 	%f489, %f488;
	mov.f32 	%f490, 0f4B400001;
	mov.f32 	%f491, 0f437C0000;
	fma.rm.f32 	%f492, %f489, %f491, %f490;
	add.f32 	%f493, %f492, 0fCB40007F;
	neg.f32 	%f494, %f493;
	fma.rn.f32 	%f495, %f487, 0f3FB8AA3B, %f494;
	fma.rn.f32 	%f496, %f487, 0f32A57060, %f495;
	mov.b32 	%r81, %f492;
	shl.b32 	%r82, %r81, 23;
	mov.b32 	%f497, %r82;
	ex2.approx.ftz.f32 	%f498, %f496;
	mul.f32 	%f499, %f498, %f497;
	add.f32 	%f500, %f596, %f499;
	shl.b32 	%r83, %r127, 9;
	mov.u32 	%r84, _ZZ17flash_attention_kE3V_j;
	add.s32 	%r85, %r84, %r83;
	mov.u32 	%r86, %tid.x;
	shl.b32 	%r87, %r86, 2;
	add.s32 	%r88, %r85, %r87;
	ld.shared.f32 	%f501, [%r88];
	fma.rn.f32 	%f502, %f499, %f501, %f595;
	mov.u32 	%r89, %ntid.x;
	shl.b32 	%r90, %r89, 2;
	add.s32 	%r91, %r88, %r90;
	ld.shared.f32 	%f503, [%r91];
	fma.rn.f32 	%f504, %f499, %f503, %f594;
	add.s32 	%r92, %r91, %r90;
	ld.shared.f32 	%f505, [%r92];
	fma.rn.f32 	%f506, %f499, %f505, %f593;
	add.s32 	%r93, %r92, %r90;
	ld.shared.f32 	%f507, [%r93];
	fma.rn.f32 	%f508, %f499, %f507, %f592;
	add.s32 	%r94, %r93, %r90;
	ld.shared.f32 	%f509, [%r94];
	fma.rn.f32 	%f510, %f499, %f509, %f591;
	add.s32 	%r95, %r94, %r90;
	ld.shared.f32 	%f511, [%r95];
	fma.rn.f32 	%f512, %f499, %f511, %f590;
	add.s32 	%r96, %r95, %r90;
	ld.shared.f32 	%f513, [%r96];
	fma.rn.f32 	%f514, %f499, %f513, %f589;
	add.s32 	%r97, %r96, %r90;
	ld.shared.f32 	%f515, [%r97];
	fma.rn.f32 	%f516, %f499, %f515, %f588;
	ld.shared.f32 	%f517, [%r80+4];
	sub.f32 	%f518, %f517, %f577;
	fma.rn.f32 	%f519, %f518, 0f3BBB989D, 0f3F000000;
	cvt.sat.f32.f32 	%f520, %f519;
	fma.rm.f32 	%f521, %f520, %f491, %f490;
	add.f32 	%f522, %f521, 0fCB40007F;
	neg.f32 	%f523, %f522;
	fma.rn.f32 	%f524, %f518, 0f3FB8AA3B, %f523;
	fma.rn.f32 	%f525, %f518, 0f32A57060, %f524;
	mov.b32 	%r98, %f521;
	shl.b32 	%r99, %r98, 23;
	mov.b32 	%f526, %r99;
	ex2.approx.ftz.f32 	%f527, %f525;
	mul.f32 	%f528, %f527, %f526;
	add.f32 	%f596, %f500, %f528;
	ld.shared.f32 	%f529, [%r88+512];
	fma.rn.f32 	%f595, %f528, %f529, %f502;
	ld.shared.f32 	%f530, [%r91+512];
	fma.rn.f32 	%f594, %f528, %f530, %f504;
	ld.shared.f32 	%f531, [%r92+512];
	fma.rn.f32 	%f593, %f528, %f531, %f506;
	ld.shared.f32 	%f532, [%r93+512];
	fma.rn.f32 	%f592, %f528, %f532, %f508;
	ld.shared.f32 	%f533, [%r94+512];
	fma.rn.f32 	%f591, %f528, %f533, %f510;
	ld.shared.f32 	%f534, [%r95+512];
	fma.rn.f32 	%f590, %f528, %f534, %f512;
	ld.shared.f32 	%f535, [%r96+512];
	fma.rn.f32 	%f589, %f528, %f535, %f514;
	ld.shared.f32 	%f536, [%r97+512];
	fma.rn.f32 	%f588, %f528, %f536, %f516;
	add.s32 	%r127, %r127, 2;
	setp.eq.s32 	%p31, %r127, 16;
	@%p31 bra 	$L__BB0_23;
	bra.uni 	$L__BB0_22;
$L__BB0_23:
	ld.param.u32 	%r116, [flash_attention_k_param_8];
	add.s32 	%r122, %r122, 1;
	setp.eq.s32 	%p32, %r122, %r116;
	mov.f32 	%f586, %f577;
	@%p32 bra 	$L__BB0_24;
	bra.uni 	$L__BB0_10;
$L__BB0_24:
	ld.param.u32 	%r114, [flash_attention_k_param_7];
	ld.param.u64 	%rd29, [flash_attention_k_param_1];
	ld.param.u64 	%rd28, [flash_attention_k_param_0];
	shl.b32 	%r100, %r117, 11;
	mov.u32 	%r101, %tid.y;
	shl.b32 	%r102, %r101, 7;
	mov.u32 	%r103, %tid.x;
	add.s32 	%r104, %r102, %r103;
	add.s32 	%r105, %r104, %r100;
	div.rn.f32 	%f537, %f595, %f596;
	cvta.to.global.u64 	%rd14, %rd28;
	mul.wide.s32 	%rd15, %r105, 4;
	add.s64 	%rd16, %rd14, %rd15;
	st.global.f32 	[%rd16], %f537;
	div.rn.f32 	%f538, %f594, %f596;
	mov.u32 	%r106, %ntid.x;
	shl.b32 	%r107, %r106, 2;
	cvt.u64.u32 	%rd17, %r107;
	add.s64 	%rd18, %rd16, %rd17;
	st.global.f32 	[%rd18], %f538;
	div.rn.f32 	%f539, %f593, %f596;
	add.s64 	%rd19, %rd18, %rd17;
	st.global.f32 	[%rd19], %f539;
	div.rn.f32 	%f540, %f592, %f596;
	add.s64 	%rd20, %rd19, %rd17;
	st.global.f32 	[%rd20], %f540;
	div.rn.f32 	%f541, %f591, %f596;
	add.s64 	%rd21, %rd20, %rd17;
	st.global.f32 	[%rd21], %f541;
	div.rn.f32 	%f542, %f590, %f596;
	add.s64 	%rd22, %rd21, %rd17;
	st.global.f32 	[%rd22], %f542;
	div.rn.f32 	%f543, %f589, %f596;
	add.s64 	%rd23, %rd22, %rd17;
	st.global.f32 	[%rd23], %f543;
	div.rn.f32 	%f544, %f588, %f596;
	add.s64 	%rd24, %rd23, %rd17;
	st.global.f32 	[%rd24], %f544;
	setp.lt.f32 	%p33, %f596, 0f00800000;
	mul.f32 	%f545, %f596, 0f4B000000;
	selp.f32 	%f546, %f545, %f596, %p33;
	selp.f32 	%f547, 0fC1B80000, 0f00000000, %p33;
	mov.b32 	%r108, %f546;
	add.s32 	%r109, %r108, -1059760811;
	and.b32  	%r110, %r109, -8388608;
	sub.s32 	%r111, %r108, %r110;
	mov.b32 	%f548, %r111;
	cvt.rn.f32.s32 	%f549, %r110;
	fma.rn.f32 	%f550, %f549, 0f34000000, %f547;
	add.f32 	%f551, %f548, 0fBF800000;
	fma.rn.f32 	%f552, %f551, 0fBE055027, 0f3E1039F6;
	fma.rn.f32 	%f553, %f552, %f551, 0fBDF8CDCC;
	fma.rn.f32 	%f554, %f553, %f551, 0f3E0F2955;
	fma.rn.f32 	%f555, %f554, %f551, 0fBE2AD8B9;
	fma.rn.f32 	%f556, %f555, %f551, 0f3E4CED0B;
	fma.rn.f32 	%f557, %f556, %f551, 0fBE7FFF22;
	fma.rn.f32 	%f558, %f557, %f551, 0f3EAAAA78;
	fma.rn.f32 	%f559, %f558, %f551, 0fBF000000;
	mul.f32 	%f560, %f551, %f559;
	fma.rn.f32 	%f561, %f560, %f551, %f551;
	fma.rn.f32 	%f562, %f550, 0f3F317218, %f561;
	setp.gt.u32 	%p34, %r108, 2139095039;
	fma.rn.f32 	%f563, %f546, 0f7F800000, 0f7F800000;
	selp.f32 	%f564, %f563, %f562, %p34;
	setp.eq.f32 	%p35, %f546, 0f00000000;
	selp.f32 	%f565, 0fFF800000, %f564, %p35;
	add.f32 	%f566, %f577, %f565;
	shl.b32 	%r112, %r117, 4;
	add.s32 	%r113, %r112, %r101;
	cvta.to.global.u64 	%rd25, %rd29;
	mul.wide.u32 	%rd26, %r113, 4;
	add.s64 	%rd27, %rd25, %rd26;
	st.global.f32 	[%rd27], %f566;
	bar.sync 	0;
	add.s32 	%r117, %r117, 1;
	setp.eq.s32 	%p36, %r117, %r114;
	@%p36 bra 	$L__BB0_25;
	bra.uni 	$L__BB0_2;
$L__BB0_25:
	ret;

}


// ===== COMPILED SASS (sm_100) =====

	.target	sm_100

	.elftype	@"ET_EXEC"


//--------------------- .note.nv.tkinfo           --------------------------
	.section	.note.nv.tkinfo,"",@"SHT_NOTE"
	.sectionflags	@"SHF_NOTE_NV_TKINFO"
	.tkinfo
        /*0018*/ 	.word	0x00000002
        /*0030*/ 	.string	""
        /*0030*/ 	.string	"ptxas"
        /*0030*/ 	.string	"Cuda compilation tools, release 13.0, V13.0.88"
        /*0030*/ 	.string	"Build cuda_13.0.r13.0/compiler.36424714_0"
        /*0030*/ 	.string	"-arch sm_100 -m 64 "



//--------------------- .note.nv.cuinfo           --------------------------
	.section	.note.nv.cuinfo,"",@"SHT_NOTE"
	.sectionflags	@"SHF_NOTE_NV_CUINFO"
        /*0018*/ 	.short	0x0002
        /*001a*/ 	.short	0x0064
        /*001c*/ 	.short	0x0082
	.zero		2


//--------------------- .nv.info                  --------------------------
	.section	.nv.info,"",@"SHT_CUDA_INFO"
	.align	4


	//----- nvinfo : EIATTR_REGCOUNT
	.align		4
        /*0000*/ 	.byte	0x04, 0x2f
        /*0002*/ 	.short	(.L_1 - .L_0)
	.align		4
.L_0:
        /*0004*/ 	.word	index@(flash_attention_k)
        /*0008*/ 	.word	0x000000a2


	//----- nvinfo : EIATTR_FRAME_SIZE
	.align		4
.L_1:
        /*000c*/ 	.byte	0x04, 0x11
        /*000e*/ 	.short	(.L_3 - .L_2)
	.align		4
.L_2:
        /*0010*/ 	.word	index@($__internal_0_$__cuda_sm3x_div_rn_noftz_f32_slowpath)
        /*0014*/ 	.word	0x00000000


	//----- nvinfo : EIATTR_FRAME_SIZE
	.align		4
.L_3:
        /*0018*/ 	.byte	0x04, 0x11
        /*001a*/ 	.short	(.L_5 - .L_4)
	.align		4
.L_4:
        /*001c*/ 	.word	index@(flash_attention_k)
        /*0020*/ 	.word	0x00000000


	//----- nvinfo : EIATTR_MIN_STACK_SIZE
	.align		4
.L_5:
        /*0024*/ 	.byte	0x04, 0x12
        /*0026*/ 	.short	(.L_7 - .L_6)
	.align		4
.L_6:
        /*0028*/ 	.word	index@(flash_attention_k)
        /*002c*/ 	.word	0x00000000
.L_7:


//--------------------- .nv.compat                --------------------------
	.section	.nv.compat,"",@"SHT_CUDA_COMPAT_INFO"
	.align	4
        /*0000*/ 	.byte	0x02, 0x09, 0x00, 0x00, 0x02, 0x02, 0x01, 0x00, 0x02, 0x05, 0x05, 0x00, 0x03, 0x07, 0x01, 0x01
        /*0010*/ 	.byte	0x02, 0x03, 0x00, 0x00, 0x02, 0x06, 0x01, 0x00, 0x04, 0x0b, 0x08, 0x00, 0x01, 0x00, 0x00, 0x00
        /*0020*/ 	.byte	0x00, 0x00, 0x00, 0x00


//--------------------- .nv.info.flash_attention_k --------------------------
	.section	.nv.info.flash_attention_k,"",@"SHT_CUDA_INFO"
	.sectionflags	@""
	.align	4


	//----- nvinfo : EIATTR_CUDA_API_VERSION
	.align		4
        /*0000*/ 	.byte	0x04, 0x37
        /*0002*/ 	.short	(.L_9 - .L_8)
.L_8:
        /*0004*/ 	.word	0x00000082


	//----- nvinfo : EIATTR_KPARAM_INFO
	.align		4
.L_9:
        /*0008*/ 	.byte	0x04, 0x17
        /*000a*/ 	.short	(.L_11 - .L_10)
.L_10:
        /*000c*/ 	.word	0x00000000
        /*0010*/ 	.short	0x0008
        /*0012*/ 	.short	0x0034
        /*0014*/ 	.byte	0x00, 0xf0, 0x11, 0x00


	//----- nvinfo : EIATTR_KPARAM_INFO
	.align		4
.L_11:
        /*0018*/ 	.byte	0x04, 0x17
        /*001a*/ 	.short	(.L_13 - .L_12)
.L_12:
        /*001c*/ 	.word	0x00000000
        /*0020*/ 	.short	0x0007
        /*0022*/ 	.short	0x0030
        /*0024*/ 	.byte	0x00, 0xf0, 0x11, 0x00


	//----- nvinfo : EIATTR_KPARAM_INFO
	.align		4
.L_13:
        /*0028*/ 	.byte	0x04, 0x17
        /*002a*/ 	.short	(.L_15 - .L_14)
.L_14:
        /*002c*/ 	.word	0x00000000
        /*0030*/ 	.short	0x0006
        /*0032*/ 	.short	0x002c
        /*0034*/ 	.byte	0x00, 0xf0, 0x11, 0x00


	//----- nvinfo : EIATTR_KPARAM_INFO
	.align		4
.L_15:
        /*0038*/ 	.byte	0x04, 0x17
        /*003a*/ 	.short	(.L_17 - .L_16)
.L_16:
        /*003c*/ 	.word	0x00000000
        /*0040*/ 	.short	0x0005
        /*0042*/ 	.short	0x0028
        /*0044*/ 	.byte	0x00, 0xf0, 0x11, 0x00


	//----- nvinfo : EIATTR_KPARAM_INFO
	.align		4
.L_17:
        /*0048*/ 	.byte	0x04, 0x17
        /*004a*/ 	.short	(.L_19 - .L_18)
.L_18:
        /*004c*/ 	.word	0x00000000
        /*0050*/ 	.short	0x0004
        /*0052*/ 	.short	0x0020
        /*0054*/ 	.byte	0x00, 0xf5, 0x21, 0x00


	//----- nvinfo : EIATTR_KPARAM_INFO
	.align		4
.L_19:
        /*0058*/ 	.byte	0x04, 0x17
        /*005a*/ 	.short	(.L_21 - .L_20)
.L_20:
        /*005c*/ 	.word	0x00000000
        /*0060*/ 	.short	0x0003
        /*0062*/ 	.short	0x0018
        /*0064*/ 	.byte	0x00, 0xf5, 0x21, 0x00


	//----- nvinfo : EIATTR_KPARAM_INFO
	.align		4
.L_21:
        /*0068*/ 	.byte	0x04, 0x17
        /*006a*/ 	.short	(.L_23 - .L_22)
.L_22:
        /*006c*/ 	.word	0x00000000
        /*0070*/ 	.short	0x0002
        /*0072*/ 	.short	0x0010
        /*0074*/ 	.byte	0x00, 0xf5, 0x21, 0x00


	//----- nvinfo : EIATTR_KPARAM_INFO
	.align		4
.L_23:
        /*0078*/ 	.byte	0x04, 0x17
        /*007a*/ 	.short	(.L_25 - .L_24)
.L_24:
        /*007c*/ 	.word	0x00000000
        /*0080*/ 	.short	0x0001
        /*0082*/ 	.short	0x0008
        /*0084*/ 	.byte	0x00, 0xf5, 0x21, 0x00


	//----- nvinfo : EIATTR_KPARAM_INFO
	.align		4
.L_25:
        /*0088*/ 	.byte	0x04, 0x17
        /*008a*/ 	.short	(.L_27 - .L_26)
.L_26:
        /*008c*/ 	.word	0x00000000
        /*0090*/ 	.short	0x0000
        /*0092*/ 	.short	0x0000
        /*0094*/ 	.byte	0x00, 0xf5, 0x21, 0x00


	//----- nvinfo : EIATTR_SPARSE_MMA_MASK
	.align		4
.L_27:
        /*0098*/ 	.byte	0x03, 0x50
        /*009a*/ 	.short	0x0000


	//----- nvinfo : EIATTR_MAXREG_COUNT
	.align		4
        /*009c*/ 	.byte	0x03, 0x1b
        /*009e*/ 	.short	0x00ff


	//----- nvinfo : EIATTR_NUM_BARRIERS
	.align		4
        /*00a0*/ 	.byte	0x02, 0x4c
        /*00a2*/ 	.byte	0x01
	.zero		1


	//----- nvinfo : EIATTR_MERCURY_ISA_VERSION
	.align		4
        /*00a4*/ 	.byte	0x03, 0x5f
        /*00a6*/ 	.short	0x0101


	//----- nvinfo : EIATTR_VRC_CTA_INIT_COUNT
	.align		4
        /*00a8*/ 	.byte	0x02, 0x4a
	.zero		1
	.zero		1


	//----- nvinfo : EIATTR_EXIT_INSTR_OFFSETS
	.align		4
        /*00ac*/ 	.byte	0x04, 0x1c
        /*00ae*/ 	.short	(.L_29 - .L_28)


	//   ....[0]....
.L_28:
        /*00b0*/ 	.word	0x00000030


	//   ....[1]....
        /*00b4*/ 	.word	0x000027d0


	//----- nvinfo : EIATTR_CRS_STACK_SIZE
	.align		4
.L_29:
        /*00b8*/ 	.byte	0x04, 0x1e
        /*00ba*/ 	.short	(.L_31 - .L_30)
.L_30:
        /*00bc*/ 	.word	0x00000000


	//----- nvinfo : EIATTR_CBANK_PARAM_SIZE
	.align		4
.L_31:
        /*00c0*/ 	.byte	0x03, 0x19
        /*00c2*/ 	.short	0x0038


	//----- nvinfo : EIATTR_PARAM_CBANK
	.align		4
        /*00c4*/ 	.byte	0x04, 0x0a
        /*00c6*/ 	.short	(.L_33 - .L_32)
	.align		4
.L_32:
        /*00c8*/ 	.word	index@(.nv.constant0.flash_attention_k)
        /*00cc*/ 	.short	0x0380
        /*00ce*/ 	.short	0x0038


	//----- nvinfo : EIATTR_SW_WAR
	.align		4
.L_33:
        /*00d0*/ 	.byte	0x04, 0x36
        /*00d2*/ 	.short	(.L_35 - .L_34)
.L_34:
        /*00d4*/ 	.word	0x00000008
.L_35:


//--------------------- .nv.callgraph             --------------------------
	.section	.nv.callgraph,"",@"SHT_CUDA_CALLGRAPH"
	.align	4
	.sectionentsize	8
	.align		4
        /*0000*/ 	.word	0x00000000
	.align		4
        /*0004*/ 	.word	0xffffffff
	.align		4
        /*0008*/ 	.word	0x00000000
	.align		4
        /*000c*/ 	.word	0xfffffffe
	.align		4
        /*0010*/ 	.word	0x00000000
	.align		4
        /*0014*/ 	.word	0xfffffffd
	.align		4
        /*0018*/ 	.word	0x00000000
	.align		4
        /*001c*/ 	.word	0xfffffffc


//--------------------- .text.flash_attention_k   --------------------------
	.section	.text.flash_attention_k,"ax",@progbits
	.align	128
        .global         flash_attention_k
        .type           flash_attention_k,@function
        .size           flash_attention_k,(.L_x_50 - flash_attention_k)
        .other          flash_attention_k,@"STO_CUDA_ENTRY STV_DEFAULT"
flash_attention_k:
.text.flash_attention_k:
[----:B------:R-:W-:Y:S08]  /*0000*/  LDC R1, c[0x0][0x37c] ;  /* 0x0000df00ff017b82 */ /* 0x000ff00000000800 */
[----:B------:R-:W0:Y:S02]  /*0010*/  LDC R0, c[0x0][0x3b0] ;  /* 0x0000ec00ff007b82 */ /* 0x000e240000000800 */
[----:B0-----:R-:W-:-:S13]  /*0020*/  ISETP.GE.AND P0, PT, R0, 0x1, PT ;  /* 0x000000010000780c */ /* 0x001fda0003f06270 */
[----:B------:R-:W-:Y:S05]  /*0030*/  @!P0 EXIT ;  /* 0x000000000000894d */ /* 0x000fea0003800000 */
[----:B------:R-:W0:Y:S01]  /*0040*/  S2R R15, SR_TID.Y ;  /* 0x00000000000f7919 */ /* 0x000e220000002200 */
[----:B------:R-:W-:Y:S01]  /*0050*/  HFMA2 R156, -RZ, RZ, 0, 0 ;  /* 0x00000000ff9c7431 */ /* 0x000fe200000001ff */
[----:B------:R-:W1:Y:S01]  /*0060*/  LDCU.64 UR8, c[0x0][0x358] ;  /* 0x00006b00ff0877ac */ /* 0x000e620008000a00 */
[----:B------:R-:W2:Y:S05]  /*0070*/  S2R R6, SR_TID.X ;  /* 0x0000000000067919 */ /* 0x000eaa0000002100 */
.L_x_37:
[----:B0-----:R-:W-:Y:S01]  /*0080*/  ISETP.GT.U32.AND P0, PT, R15, 0xf, PT ;  /* 0x0000000f0f00780c */ /* 0x001fe20003f04070 */
[----:B------:R-:W-:-:S12]  /*0090*/  BSSY.RECONVERGENT B0, `(.L_x_0) ;  /* 0x000001e000007945 */ /* 0x000fd80003800200 */
[----:B------:R-:W-:Y:S05]  /*00a0*/  @P0 BRA `(.L_x_1) ;  /* 0x0000000000700947 */ /* 0x000fea0003800000 */
[----:B------:R-:W-:Y:S02]  /*00b0*/  SHF.L.U32 R3, R156, 0xb, RZ ;  /* 0x0000000b9c037819 */ /* 0x000fe400000006ff */
[----:B------:R-:W-:Y:S02]  /*00c0*/  MOV R0, R15 ;  /* 0x0000000f00007202 */ /* 0x000fe40000000f00 */
[----:B--2---:R-:W-:-:S07]  /*00d0*/  LOP3.LUT R11, R6, R3, RZ, 0xfc, !PT ;  /* 0x00000003060b7212 */ /* 0x004fce00078efcff */
.L_x_5:
[----:B------:R-:W-:Y:S01]  /*00e0*/  ISETP.GT.U32.AND P0, PT, R6, 0x7f, PT ;  /* 0x0000007f0600780c */ /* 0x000fe20003f04070 */
[----:B------:R-:W-:-:S12]  /*00f0*/  BSSY.RECONVERGENT B1, `(.L_x_2) ;  /* 0x0000013000017945 */ /* 0x000fd80003800200 */
[----:B------:R-:W-:Y:S05]  /*0100*/  @P0 BRA `(.L_x_3) ;  /* 0x0000000000440947 */ /* 0x000fea0003800000 */
[----:B------:R-:W0:Y:S01]  /*0110*/  S2UR UR5, SR_CgaCtaId ;  /* 0x00000000000579c3 */ /* 0x000e220000008800 */
[----:B------:R-:W-:Y:S01]  /*0120*/  UMOV UR4, 0x400 ;  /* 0x0000040000047882 */ /* 0x000fe20000000000 */
[----:B------:R-:W-:Y:S02]  /*0130*/  LEA R9, R0, R11, 0x7 ;  /* 0x0000000b00097211 */ /* 0x000fe400078e38ff */
[----:B------:R-:W-:-:S04]  /*0140*/  MOV R8, R6 ;  /* 0x0000000600087202 */ /* 0x000fc80000000f00 */
[----:B------:R-:W2:Y:S01]  /*0150*/  LDC.64 R4, c[0x0][0x390] ;  /* 0x0000e400ff047b82 */ /* 0x000ea20000000a00 */
[----:B0-----:R-:W-:-:S06]  /*0160*/  ULEA UR4, UR5, UR4, 0x18 ;  /* 0x0000000405047291 */ /* 0x001fcc000f8ec0ff */
[----:B------:R-:W-:-:S04]  /*0170*/  LEA R3, R6, UR4, 0x2 ;  /* 0x0000000406037c11 */ /* 0x000fc8000f8e10ff */
[----:B------:R-:W-:-:S07]  /*0180*/  LEA R7, R0, R3, 0x9 ;  /* 0x0000000300077211 */ /* 0x000fce00078e48ff */
.L_x_4:
[----:B--2---:R-:W-:-:S06]  /*0190*/  IMAD.WIDE R2, R9, 0x4, R4 ;  /* 0x0000000409027825 */ /* 0x004fcc00078e0204 */
[----:B-1----:R-:W2:Y:S01]  /*01a0*/  LDG.E R2, desc[UR8][R2.64] ;  /* 0x0000000802027981 */ /* 0x002ea2000c1e1900 */
[----:B------:R-:W0:Y:S02]  /*01b0*/  LDC R10, c[0x0][0x360] ;  /* 0x0000d800ff0a7b82 */ /* 0x000e240000000800 */
[C---:B0-----:R-:W-:Y:S02]  /*01c0*/  IADD3 R8, PT, PT, R10.reuse, R8, RZ ;  /* 0x000000080a087210 */ /* 0x041fe40007ffe0ff */
[----:B------:R-:W-:Y:S02]  /*01d0*/  IADD3 R9, PT, PT, R10, R9, RZ ;  /* 0x000000090a097210 */ /* 0x000fe40007ffe0ff */
[----:B------:R-:W-:Y:S01]  /*01e0*/  ISETP.GE.U32.AND P0, PT, R8, 0x80, PT ;  /* 0x000000800800780c */ /* 0x000fe20003f06070 */
[----:B--2---:R0:W-:Y:S02]  /*01f0*/  STS [R7], R2 ;  /* 0x0000000207007388 */ /* 0x0041e40000000800 */
[----:B0-----:R-:W-:-:S10]  /*0200*/  LEA R7, R10, R7, 0x2 ;  /* 0x000000070a077211 */ /* 0x001fd400078e10ff */
[----:B------:R-:W-:Y:S05]  /*0210*/  @!P0 BRA `(.L_x_4) ;  /* 0xfffffffc00dc8947 */ /* 0x000fea000383ffff */
.L_x_3:
[----:B-1----:R-:W-:Y:S05]  /*0220*/  BSYNC.RECONVERGENT B1 ;  /* 0x0000000000017941 */ /* 0x002fea0003800200 */
.L_x_2:
[----:B------:R-:W0:Y:S02]  /*0230*/  LDCU UR4, c[0x0][0x364] ;  /* 0x00006c80ff0477ac */ /* 0x000e240008000800 */
[----:B0-----:R-:W-:-:S04]  /*0240*/  IADD3 R0, PT, PT, R0, UR4, RZ ;  /* 0x0000000400007c10 */ /* 0x001fc8000fffe0ff */
[----:B------:R-:W-:-:S13]  /*0250*/  ISETP.GE.U32.AND P0, PT, R0, 0x10, PT ;  /* 0x000000100000780c */ /* 0x000fda0003f06070 */
[----:B------:R-:W-:Y:S05]  /*0260*/  @!P0 BRA `(.L_x_5) ;  /* 0xfffffffc009c8947 */ /* 0x000fea000383ffff */
.L_x_1:
[----:B-1----:R-:W-:Y:S05]  /*0270*/  BSYNC.RECONVERGENT B0 ;  /* 0x0000000000007941 */ /* 0x002fea0003800200 */
.L_x_0:
[----:B------:R-:W0:Y:S01]  /*0280*/  LDCU UR4, c[0x0][0x3b4] ;  /* 0x00007680ff0477ac */ /* 0x000e220008000800 */
[----:B------:R-:W-:Y:S01]  /*0290*/  HFMA2 R2, -RZ, RZ, 0.000343799591064453125, 3.1875 ;  /* 0x0da24260ff027431 */ /* 0x000fe200000001ff */
[----:B------:R-:W-:Y:S02]  /*02a0*/  CS2R R154, SRZ ;  /* 0x00000000009a7805 */ /* 0x000fe4000001ff00 */
[----:B------:R-:W-:Y:S02]  /*02b0*/  CS2R R152, SRZ ;  /* 0x0000000000987805 */ /* 0x000fe4000001ff00 */
[----:B------:R-:W-:Y:S02]  /*02c0*/  CS2R R150, SRZ ;  /* 0x0000000000967805 */ /* 0x000fe4000001ff00 */
[----:B------:R-:W-:Y:S02]  /*02d0*/  CS2R R148, SRZ ;  /* 0x0000000000947805 */ /* 0x000fe4000001ff00 */
[----:B------:R-:W-:Y:S01]  /*02e0*/  MOV R10, RZ ;  /* 0x000000ff000a7202 */ /* 0x000fe20000000f00 */
[----:B0-----:R-:W-:Y:S01]  /*02f0*/  UISETP.GE.AND UP0, UPT, UR4, 0x1, UPT ;  /* 0x000000010400788c */ /* 0x001fe2000bf06270 */
[----:B------:R-:W-:Y:S08]  /*0300*/  BAR.SYNC.DEFER_BLOCKING 0x0 ;  /* 0x0000000000007b1d */ /* 0x000ff00000010000 */
[----:B------:R-:W-:Y:S05]  /*0310*/  BRA.U !UP0, `(.L_x_6) ;  /* 0x0000001908587547 */ /* 0x000fea000b800000 */
[----:B------:R-:W-:Y:S02]  /*0320*/  MOV R11, 0xda24260 ;  /* 0x0da24260000b7802 */ /* 0x000fe40000000f00 */
[----:B------:R-:W-:Y:S02]  /*0330*/  MOV R0, RZ ;  /* 0x000000ff00007202 */ /* 0x000fe40000000f00 */
[----:B------:R-:W-:-:S07]  /*0340*/  MOV R155, RZ ;  /* 0x000000ff009b7202 */ /* 0x000fce0000000f00 */
.L_x_20:
[----:B------:R-:W0:Y:S01]  /*0350*/  S2R R3, SR_TID.Y ;  /* 0x0000000000037919 */ /* 0x000e220000002200 */
[----:B------:R-:W-:Y:S01]  /*0360*/  BSSY.RECONVERGENT B0, `(.L_x_7) ;  /* 0x0000026000007945 */ /* 0x000fe20003800200 */
[----:B------:R-:W1:Y:S01]  /*0370*/  S2R R2, SR_TID.X ;  /* 0x0000000000027919 */ /* 0x000e620000002100 */
[----:B0-----:R-:W-:-:S13]  /*0380*/  ISETP.GT.U32.AND P0, PT, R3, 0xf, PT ;  /* 0x0000000f0300780c */ /* 0x001fda0003f04070 */
[----:B-1----:R-:W-:Y:S05]  /*0390*/  @P0 BRA `(.L_x_8) ;  /* 0x0000000000880947 */ /* 0x002fea0003800000 */
.L_x_12:
[----:B------:R-:W-:Y:S01]  /*03a0*/  ISETP.GT.U32.AND P0, PT, R2, 0x7f, PT ;  /* 0x0000007f0200780c */ /* 0x000fe20003f04070 */
[----:B------:R-:W-:-:S12]  /*03b0*/  BSSY.RECONVERGENT B1, `(.L_x_9) ;  /* 0x000001c000017945 */ /* 0x000fd80003800200 */
[----:B0-----:R-:W-:Y:S05]  /*03c0*/  @P0 BRA `(.L_x_10) ;  /* 0x0000000000680947 */ /* 0x001fea0003800000 */
[----:B------:R-:W0:Y:S01]  /*03d0*/  S2UR UR6, SR_CgaCtaId ;  /* 0x00000000000679c3 */ /* 0x000e220000008800 */
[----:B------:R-:W-:Y:S01]  /*03e0*/  UMOV UR5, 0x400 ;  /* 0x0000040000057882 */ /* 0x000fe20000000000 */
[----:B------:R-:W-:Y:S01]  /*03f0*/  LEA R4, R0, R3, 0x4 ;  /* 0x0000000300047211 */ /* 0x000fe200078e20ff */
[----:B------:R-:W-:Y:S01]  /*0400*/  UIADD3 UR4, UPT, UPT, UR5, 0x2000, URZ ;  /* 0x0000200005047890 */ /* 0x000fe2000fffe0ff */
[----:B------:R-:W-:Y:S01]  /*0410*/  MOV R12, R2 ;  /* 0x00000002000c7202 */ /* 0x000fe20000000f00 */
[----:B------:R-:W-:Y:S01]  /*0420*/  UIADD3 UR5, UPT, UPT, UR5, 0x4000, URZ ;  /* 0x0000400005057890 */ /* 0x000fe2000fffe0ff */
[----:B------:R-:W-:Y:S02]  /*0430*/  SHF.L.U32 R17, R4, 0x7, RZ ;  /* 0x0000000704117819 */ /* 0x000fe400000006ff */
[----:B------:R-:W1:Y:S01]  /*0440*/  LDC.64 R8, c[0x0][0x398] ;  /* 0x0000e600ff087b82 */ /* 0x000e620000000a00 */
[----:B0-----:R-:W-:Y:S02]  /*0450*/  ULEA UR4, UR6, UR4, 0x18 ;  /* 0x0000000406047291 */ /* 0x001fe4000f8ec0ff */
[----:B------:R-:W-:-:S04]  /*0460*/  ULEA UR5, UR6, UR5, 0x18 ;  /* 0x0000000506057291 */ /* 0x000fc8000f8ec0ff */
[C---:B------:R-:W-:Y:S02]  /*0470*/  LEA R19, R3.reuse, UR4, 0x9 ;  /* 0x0000000403137c11 */ /* 0x040fe4000f8e48ff */
[----:B------:R-:W-:-:S07]  /*0480*/  LEA R21, R3, UR5, 0x9 ;  /* 0x0000000503157c11 */ /* 0x000fce000f8e48ff */
.L_x_11:
[----:B0-2---:R-:W0:Y:S01]  /*0490*/  LDC.64 R6, c[0x0][0x3a0] ;  /* 0x0000e800ff067b82 */ /* 0x005e220000000a00 */
[----:B------:R-:W-:-:S05]  /*04a0*/  IADD3 R13, PT, PT, R17, R12, RZ ;  /* 0x0000000c110d7210 */ /* 0x000fca0007ffe0ff */
[----:B-1----:R-:W-:-:S06]  /*04b0*/  IMAD.WIDE R4, R13, 0x4, R8 ;  /* 0x000000040d047825 */ /* 0x002fcc00078e0208 */
[----:B------:R-:W2:Y:S01]  /*04c0*/  LDG.E R4, desc[UR8][R4.64] ;  /* 0x0000000804047981 */ /* 0x000ea2000c1e1900 */
[----:B0-----:R-:W-:-:S06]  /*04d0*/  IMAD.WIDE R6, R13, 0x4, R6 ;  /* 0x000000040d067825 */ /* 0x001fcc00078e0206 */
[----:B------:R-:W3:Y:S01]  /*04e0*/  LDG.E R6, desc[UR8][R6.64] ;  /* 0x0000000806067981 */ /* 0x000ee2000c1e1900 */
[----:B------:R-:W0:Y:S01]  /*04f0*/  LDCU UR4, c[0x0][0x360] ;  /* 0x00006c00ff0477ac */ /* 0x000e220008000800 */
[C---:B------:R-:W-:Y:S02]  /*0500*/  LEA R13, R12.reuse, R19, 0x2 ;  /* 0x000000130c0d7211 */ /* 0x040fe400078e10ff */
[C---:B------:R-:W-:Y:S02]  /*0510*/  LEA R15, R12.reuse, R21, 0x2 ;  /* 0x000000150c0f7211 */ /* 0x040fe400078e10ff */
[----:B0-----:R-:W-:-:S04]  /*0520*/  IADD3 R12, PT, PT, R12, UR4, RZ ;  /* 0x000000040c0c7c10 */ /* 0x001fc8000fffe0ff */
[----:B------:R-:W-:Y:S01]  /*0530*/  ISETP.GE.U32.AND P0, PT, R12, 0x80, PT ;  /* 0x000000800c00780c */ /* 0x000fe20003f06070 */
[----:B--2---:R0:W-:Y:S04]  /*0540*/  STS [R13], R4 ;  /* 0x000000040d007388 */ /* 0x0041e80000000800 */
[----:B---3--:R0:W-:Y:S08]  /*0550*/  STS [R15], R6 ;  /* 0x000000060f007388 */ /* 0x0081f00000000800 */
[----:B------:R-:W-:Y:S05]  /*0560*/  @!P0 BRA `(.L_x_11) ;  /* 0xfffffffc00c88947 */ /* 0x000fea000383ffff */
.L_x_10:
[----:B------:R-:W-:Y:S05]  /*0570*/  BSYNC.RECONVERGENT B1 ;  /* 0x0000000000017941 */ /* 0x000fea0003800200 */
.L_x_9:
[----:B------:R-:W1:Y:S02]  /*0580*/  LDCU UR4, c[0x0][0x364] ;  /* 0x00006c80ff0477ac */ /* 0x000e640008000800 */
[----:B-1----:R-:W-:-:S04]  /*0590*/  IADD3 R3, PT, PT, R3, UR4, RZ ;  /* 0x0000000403037c10 */ /* 0x002fc8000fffe0ff */
[----:B------:R-:W-:-:S13]  /*05a0*/  ISETP.GE.U32.AND P0, PT, R3, 0x10, PT ;  /* 0x000000100300780c */ /* 0x000fda0003f06070 */
[----:B------:R-:W-:Y:S05]  /*05b0*/  @!P0 BRA `(.L_x_12) ;  /* 0xfffffffc00788947 */ /* 0x000fea000383ffff */
.L_x_8:
[----:B------:R-:W-:Y:S05]  /*05c0*/  BSYNC.RECONVERGENT B0 ;  /* 0x0000000000007941 */ /* 0x000fea0003800200 */
.L_x_7:
[----:B------:R-:W-:Y:S01]  /*05d0*/  BAR.SYNC.DEFER_BLOCKING 0x0 ;  /* 0x0000000000007b1d */ /* 0x000fe20000010000 */
[----:B------:R-:W-:-:S05]  /*05e0*/  ISETP.GT.U32.AND P0, PT, R2, 0xf, PT ;  /* 0x0000000f0200780c */ /* 0x000fca0003f04070 */
[----:B------:R-:W1:Y:S01]  /*05f0*/  LDCU UR5, c[0x0][0x3a8] ;  /* 0x00007500ff0577ac */ /* 0x000e620008000800 */
[----:B------:R-:W-:Y:S07]  /*0600*/  BSSY.RECONVERGENT B0, `(.L_x_13) ;  /* 0x00000dc000007945 */ /* 0x000fee0003800200 */
[----:B------:R-:W-:Y:S05]  /*0610*/  @P0 BRA `(.L_x_14) ;  /* 0x0000000c00680947 */ /* 0x000fea0003800000 */
.L_x_18:
[----:B---3--:R-:W3:Y:S01]  /*0620*/  S2R R9, SR_TID.Y ;  /* 0x0000000000097919 */ /* 0x008ee20000002200 */
[----:B------:R-:W-:Y:S01]  /*0630*/  BSSY.RECONVERGENT B1, `(.L_x_15) ;  /* 0x00000d4000017945 */ /* 0x000fe20003800200 */
[----:B---3--:R-:W-:-:S13]  /*0640*/  ISETP.GT.U32.AND P0, PT, R9, 0xf, PT ;  /* 0x0000000f0900780c */ /* 0x008fda0003f04070 */
[----:B------:R-:W-:Y:S05]  /*0650*/  @P0 BRA `(.L_x_16) ;  /* 0x0000000c00440947 */ /* 0x000fea0003800000 */
[----:B------:R-:W3:Y:S01]  /*0660*/  S2R R14, SR_CgaCtaId ;  /* 0x00000000000e7919 */ /* 0x000ee20000008800 */
[----:B------:R-:W-:-:S04]  /*0670*/  MOV R8, 0x400 ;  /* 0x0000040000087802 */ /* 0x000fc80000000f00 */
[----:B0-----:R-:W-:Y:S02]  /*0680*/  IADD3 R15, PT, PT, R8, 0x2000, RZ ;  /* 0x00002000080f7810 */ /* 0x001fe40007ffe0ff */
[----:B---3--:R-:W-:-:S04]  /*0690*/  LEA R3, R14, R8, 0x18 ;  /* 0x000000080e037211 */ /* 0x008fc800078ec0ff */
[----:B------:R-:W-:Y:S02]  /*06a0*/  LEA R12, R2, R3, 0x9 ;  /* 0x00000003020c7211 */ /* 0x000fe400078e48ff */
[----:B------:R-:W-:-:S03]  /*06b0*/  IADD3 R3, PT, PT, R8, 0x6000, RZ ;  /* 0x0000600008037810 */ /* 0x000fc60007ffe0ff */
[----:B--2---:R0:W2:Y:S01]  /*06c0*/  LDS.128 R4, [R12] ;  /* 0x000000000c047984 */ /* 0x0040a20000000c00 */
[C---:B------:R-:W-:Y:S02]  /*06d0*/  LEA R13, R14.reuse, R3, 0x18 ;  /* 0x000000030e0d7211 */ /* 0x040fe400078ec0ff */
[----:B------:R-:W-:Y:S01]  /*06e0*/  LEA R3, R14, R15, 0x18 ;  /* 0x0000000f0e037211 */ /* 0x000fe200078ec0ff */
[----:B------:R0:W3:Y:S01]  /*06f0*/  LDS.128 R16, [R12+0x10] ;  /* 0x000010000c107984 */ /* 0x0000e20000000c00 */
[----:B------:R-:W-:-:S03]  /*0700*/  LEA R8, R2, R13, 0x6 ;  /* 0x0000000d02087211 */ /* 0x000fc600078e30ff */
[----:B------:R0:W4:Y:S04]  /*0710*/  LDS.128 R20, [R12+0x20] ;  /* 0x000020000c147984 */ /* 0x0001280000000c00 */
[----:B------:R0:W0:Y:S04]  /*0720*/  LDS.128 R24, [R12+0x30] ;  /* 0x000030000c187984 */ /* 0x0000280000000c00 */
        /* <DEDUP_REMOVED lines=27> */
[----:B--234-:R0:W0:Y:S02]  /*08e0*/  LDS.128 R136, [R12+0x1f0] ;  /* 0x0001f0000c887984 */ /* 0x01c0240000000c00 */
.L_x_17:
[----:B------:R-:W-:Y:S01]  /*08f0*/  LEA R157, R9, R3, 0x9 ;  /* 0x00000003099d7211 */ /* 0x000fe200078e48ff */
[----:B------:R-:W2:Y:S04]  /*0900*/  LDCU UR4, c[0x0][0x364] ;  /* 0x00006c80ff0477ac */ /* 0x000ea80008000800 */
[----:B0--3--:R-:W0:Y:S04]  /*0910*/  LDS.128 R12, [R157] ;  /* 0x000000009d0c7984 */ /* 0x009e280000000c00 */
[----:B------:R-:W3:Y:S04]  /*0920*/  LDS.128 R144, [R157+0x10] ;  /* 0x000010009d907984 */ /* 0x000ee80000000c00 */
[----:B------:R-:W4:Y:S01]  /*0930*/  LDS.128 R140, [R157+0x20] ;  /* 0x000020009d8c7984 */ /* 0x000f220000000c00 */
[----:B0-----:R-:W-:-:S04]  /*0940*/  FFMA R12, R4, R12, RZ ;  /* 0x0000000c040c7223 */ /* 0x001fc800000000ff */
[----:B------:R-:W-:-:S04]  /*0950*/  FFMA R13, R5, R13, R12 ;  /* 0x0000000d050d7223 */ /* 0x000fc8000000000c */
[----:B------:R-:W-:-:S04]  /*0960*/  FFMA R14, R6, R14, R13 ;  /* 0x0000000e060e7223 */ /* 0x000fc8000000000d */
[----:B------:R-:W-:-:S04]  /*0970*/  FFMA R15, R7, R15, R14 ;  /* 0x0000000f070f7223 */ /* 0x000fc8000000000e */
[----:B---3--:R-:W-:Y:S02]  /*0980*/  FFMA R144, R16, R144, R15 ;  /* 0x0000009010907223 */ /* 0x008fe4000000000f */
[----:B------:R-:W0:Y:S02]  /*0990*/  LDS.128 R12, [R157+0x30] ;  /* 0x000030009d0c7984 */ /* 0x000e240000000c00 */
[----:B------:R-:W-:-:S04]  /*09a0*/  FFMA R145, R17, R145, R144 ;  /* 0x0000009111917223 */ /* 0x000fc80000000090 */
[----:B------:R-:W-:-:S04]  /*09b0*/  FFMA R146, R18, R146, R145 ;  /* 0x0000009212927223 */ /* 0x000fc80000000091 */
[----:B------:R-:W-:-:S04]  /*09c0*/  FFMA R147, R19, R147, R146 ;  /* 0x0000009313937223 */ /* 0x000fc80000000092 */
[----:B----4-:R-:W-:Y:S02]  /*09d0*/  FFMA R140, R20, R140, R147 ;  /* 0x0000008c148c7223 */ /* 0x010fe40000000093 */
[----:B------:R-:W3:Y:S02]  /*09e0*/  LDS.128 R144, [R157+0x40] ;  /* 0x000040009d907984 */ /* 0x000ee40000000c00 */
[----:B------:R-:W-:-:S04]  /*09f0*/  FFMA R141, R21, R141, R140 ;  /* 0x0000008d158d7223 */ /* 0x000fc8000000008c */
[----:B------:R-:W-:-:S04]  /*0a00*/  FFMA R142, R22, R142, R141 ;  /* 0x0000008e168e7223 */ /* 0x000fc8000000008d */
[----:B------:R-:W-:-:S04]  /*0a10*/  FFMA R143, R23, R143, R142 ;  /* 0x0000008f178f7223 */ /* 0x000fc8000000008e */
[----:B0-----:R-:W-:Y:S02]  /*0a20*/  FFMA R12, R24, R12, R143 ;  /* 0x0000000c180c7223 */ /* 0x001fe4000000008f */
[----:B------:R-:W0:Y:S02]  /*0a30*/  LDS.128 R140, [R157+0x50] ;  /* 0x000050009d8c7984 */ /* 0x000e240000000c00 */
[----:B------:R-:W-:-:S04]  /*0a40*/  FFMA R13, R25, R13, R12 ;  /* 0x0000000d190d7223 */ /* 0x000fc8000000000c */
[----:B------:R-:W-:-:S04]  /*0a50*/  FFMA R14, R26, R14, R13 ;  /* 0x0000000e1a0e7223 */ /* 0x000fc8000000000d */
[----:B------:R-:W-:-:S04]  /*0a60*/  FFMA R15, R27, R15, R14 ;  /* 0x0000000f1b0f7223 */ /* 0x000fc8000000000e */
[----:B---3--:R-:W-:Y:S02]  /*0a70*/  FFMA R144, R28, R144, R15 ;  /* 0x000000901c907223 */ /* 0x008fe4000000000f */
        /* <DEDUP_REMOVED lines=123> */
[----:B------:R-:W-:Y:S02]  /*1230*/  FFMA R159, R127, R147, R146 ;  /* 0x000000937f9f7223 */ /* 0x000fe40000000092 */
[----:B------:R-:W4:Y:S02]  /*1240*/  LDS.128 R144, [R157+0x1f0] ;  /* 0x0001f0009d907984 */ /* 0x000f240000000c00 */
[----:B0-----:R-:W-:-:S04]  /*1250*/  FFMA R140, R128, R140, R159 ;  /* 0x0000008c808c7223 */ /* 0x001fc8000000009f */
[----:B------:R-:W-:-:S04]  /*1260*/  FFMA R141, R129, R141, R140 ;  /* 0x0000008d818d7223 */ /* 0x000fc8000000008c */
[----:B------:R-:W-:-:S04]  /*1270*/  FFMA R142, R130, R142, R141 ;  /* 0x0000008e828e7223 */ /* 0x000fc8000000008d */
[----:B------:R-:W-:-:S04]  /*1280*/  FFMA R143, R131, R143, R142 ;  /* 0x0000008f838f7223 */ /* 0x000fc8000000008e */
[----:B---3--:R-:W-:-:S04]  /*1290*/  FFMA R12, R132, R12, R143 ;  /* 0x0000000c840c7223 */ /* 0x008fc8000000008f */
[----:B------:R-:W-:-:S04]  /*12a0*/  FFMA R13, R133, R13, R12 ;  /* 0x0000000d850d7223 */ /* 0x000fc8000000000c */
[----:B------:R-:W-:Y:S01]  /*12b0*/  FFMA R14, R134, R14, R13 ;  /* 0x0000000e860e7223 */ /* 0x000fe2000000000d */
[C---:B------:R-:W-:Y:S02]  /*12c0*/  LEA R13, R9.reuse, R8, 0x2 ;  /* 0x00000008090d7211 */ /* 0x040fe400078e10ff */
[----:B--2---:R-:W-:Y:S01]  /*12d0*/  IADD3 R9, PT, PT, R9, UR4, RZ ;  /* 0x0000000409097c10 */ /* 0x004fe2000fffe0ff */
[----:B------:R-:W-:-:S03]  /*12e0*/  FFMA R15, R135, R15, R14 ;  /* 0x0000000f870f7223 */ /* 0x000fc6000000000e */
[----:B------:R-:W-:Y:S01]  /*12f0*/  ISETP.GE.U32.AND P0, PT, R9, 0x10, PT ;  /* 0x000000100900780c */ /* 0x000fe20003f06070 */
[----:B----4-:R-:W-:-:S04]  /*1300*/  FFMA R144, R136, R144, R15 ;  /* 0x0000009088907223 */ /* 0x010fc8000000000f */
[----:B------:R-:W-:-:S04]  /*1310*/  FFMA R145, R137, R145, R144 ;  /* 0x0000009189917223 */ /* 0x000fc80000000090 */
[----:B------:R-:W-:-:S04]  /*1320*/  FFMA R146, R138, R146, R145 ;  /* 0x000000928a927223 */ /* 0x000fc80000000091 */
[----:B------:R-:W-:-:S04]  /*1330*/  FFMA R146, R139, R147, R146 ;  /* 0x000000938b927223 */ /* 0x000fc80000000092 */
[----:B-1----:R-:W-:-:S05]  /*1340*/  FMUL R146, R146, UR5 ;  /* 0x0000000592927c20 */ /* 0x002fca0008400000 */
[----:B------:R3:W-:Y:S01]  /*1350*/  STS [R13], R146 ;  /* 0x000000920d007388 */ /* 0x0007e20000000800 */
[----:B------:R-:W-:Y:S05]  /*1360*/  @!P0 BRA `(.L_x_17) ;  /* 0xfffffff400608947 */ /* 0x000fea000383ffff */
.L_x_16:
[----:B-1----:R-:W-:Y:S05]  /*1370*/  BSYNC.RECONVERGENT B1 ;  /* 0x0000000000017941 */ /* 0x002fea0003800200 */
.L_x_15:
[----:B------:R-:W1:Y:S02]  /*1380*/  LDCU UR4, c[0x0][0x360] ;  /* 0x00006c00ff0477ac */ /* 0x000e640008000800 */
[----:B-1----:R-:W-:-:S04]  /*1390*/  IADD3 R2, PT, PT, R2, UR4, RZ ;  /* 0x0000000402027c10 */ /* 0x002fc8000fffe0ff */
[----:B------:R-:W-:-:S13]  /*13a0*/  ISETP.GE.U32.AND P0, PT, R2, 0x10, PT ;  /* 0x000000100200780c */ /* 0x000fda0003f06070 */
[----:B------:R-:W-:Y:S05]  /*13b0*/  @!P0 BRA `(.L_x_18) ;  /* 0xfffffff000988947 */ /* 0x000fea000383ffff */
.L_x_14:
[----:B-1----:R-:W-:Y:S05]  /*13c0*/  BSYNC.RECONVERGENT B0 ;  /* 0x0000000000007941 */ /* 0x002fea0003800200 */
.L_x_13:
[----:B------:R-:W1:Y:S01]  /*13d0*/  S2R R3, SR_TID.Y ;  /* 0x0000000000037919 */ /* 0x000e620000002200 */
[----:B------:R-:W4:Y:S01]  /*13e0*/  S2UR UR6, SR_CgaCtaId ;  /* 0x00000000000679c3 */ /* 0x000f220000008800 */
[----:B------:R-:W-:Y:S01]  /*13f0*/  UMOV UR4, 0x400 ;  /* 0x0000040000047882 */ /* 0x000fe20000000000 */
[----:B------:R-:W-:-:S06]  /*1400*/  HFMA2 R31, -RZ, RZ, 0.96630859375, -0.0022525787353515625 ;  /* 0x3bbb989dff1f7431 */ /* 0x000fcc00000001ff */
[----:B------:R-:W-:Y:S01]  /*1410*/  BAR.SYNC.DEFER_BLOCKING 0x0 ;  /* 0x0000000000007b1d */ /* 0x000fe20000010000 */
[----:B------:R-:W-:Y:S01]  /*1420*/  UIADD3 UR5, UPT, UPT, UR4, 0x6000, URZ ;  /* 0x0000600004057890 */ /* 0x000fe2000fffe0ff */
[----:B------:R-:W-:Y:S01]  /*1430*/  MOV R33, 0x437c0000 ;  /* 0x437c000000217802 */ /* 0x000fe20000000f00 */
[----:B------:R-:W-:-:S03]  /*1440*/  UIADD3 UR4, UPT, UPT, UR4, 0x4000, URZ ;  /* 0x0000400004047890 */ /* 0x000fc6000fffe0ff */
[----:B------:R-:W3:Y:S01]  /*1450*/  S2R R34, SR_TID.X ;  /* 0x0000000000227919 */ /* 0x000ee20000002100 */
[----:B----4-:R-:W-:Y:S02]  /*1460*/  ULEA UR5, UR6, UR5, 0x18 ;  /* 0x0000000506057291 */ /* 0x010fe4000f8ec0ff */
[----:B------:R-:W-:-:S04]  /*1470*/  ULEA UR4, UR6, UR4, 0x18 ;  /* 0x0000000406047291 */ /* 0x000fc8000f8ec0ff */
[----:B-1----:R-:W-:-:S05]  /*1480*/  LEA R3, R3, UR5, 0x6 ;  /* 0x0000000503037c11 */ /* 0x002fca000f8e30ff */
[----:B0-2---:R-:W0:Y:S04]  /*1490*/  LDS.128 R4, [R3] ;  /* 0x0000000003047984 */ /* 0x005e280000000c00 */
[----:B---3--:R-:W1:Y:S04]  /*14a0*/  LDS.128 R12, [R3+0x10] ;  /* 0x00001000030c7984 */ /* 0x008e680000000c00 */
[----:B------:R-:W2:Y:S01]  /*14b0*/  LDS.128 R16, [R3+0x20] ;  /* 0x0000200003107984 */ /* 0x000ea20000000c00 */
[----:B0-----:R-:W-:-:S04]  /*14c0*/  FSETP.GEU.AND P0, PT, R11, R4, PT ;  /* 0x000000040b00720b */ /* 0x001fc80003f0e000 */
[----:B------:R-:W-:-:S04]  /*14d0*/  FSEL R4, R4, R11, !P0 ;  /* 0x0000000b04047208 */ /* 0x000fc80004000000 */
[----:B------:R-:W-:-:S04]  /*14e0*/  FSETP.GEU.AND P0, PT, R4, R5, PT ;  /* 0x000000050400720b */ /* 0x000fc80003f0e000 */
[----:B------:R-:W-:-:S04]  /*14f0*/  FSEL R5, R5, R4, !P0 ;  /* 0x0000000405057208 */ /* 0x000fc80004000000 */
[----:B------:R-:W-:-:S04]  /*1500*/  FSETP.GEU.AND P0, PT, R5, R6, PT ;  /* 0x000000060500720b */ /* 0x000fc80003f0e000 */
[----:B------:R-:W-:-:S04]  /*1510*/  FSEL R6, R6, R5, !P0 ;  /* 0x0000000506067208 */ /* 0x000fc80004000000 */
[----:B------:R-:W-:-:S04]  /*1520*/  FSETP.GEU.AND P0, PT, R6, R7, PT ;  /* 0x000000070600720b */ /* 0x000fc80003f0e000 */
[----:B------:R-:W-:-:S04]  /*1530*/  FSEL R7, R7, R6, !P0 ;  /* 0x0000000607077208 */ /* 0x000fc80004000000 */
[----:B-1----:R-:W-:-:S04]  /*1540*/  FSETP.GEU.AND P0, PT, R7, R12, PT ;  /* 0x0000000c0700720b */ /* 0x002fc80003f0e000 */
[----:B------:R-:W-:Y:S02]  /*1550*/  FSEL R12, R12, R7, !P0 ;  /* 0x000000070c0c7208 */ /* 0x000fe40004000000 */
[----:B------:R-:W0:Y:S02]  /*1560*/  LDS.128 R4, [R3+0x30] ;  /* 0x0000300003047984 */ /* 0x000e240000000c00 */
[----:B------:R-:W-:-:S04]  /*1570*/  FSETP.GEU.AND P0, PT, R12, R13, PT ;  /* 0x0000000d0c00720b */ /* 0x000fc80003f0e000 */
[----:B------:R-:W-:-:S04]  /*1580*/  FSEL R13, R13, R12, !P0 ;  /* 0x0000000c0d0d7208 */ /* 0x000fc80004000000 */
[----:B------:R-:W-:-:S04]  /*1590*/  FSETP.GEU.AND P0, PT, R13, R14, PT ;  /* 0x0000000e0d00720b */ /* 0x000fc80003f0e000 */
[----:B------:R-:W-:-:S04]  /*15a0*/  FSEL R14, R14, R13, !P0 ;  /* 0x0000000d0e0e7208 */ /* 0x000fc80004000000 */
[----:B------:R-:W-:-:S04]  /*15b0*/  FSETP.GEU.AND P0, PT, R14, R15, PT ;  /* 0x0000000f0e00720b */ /* 0x000fc80003f0e000 */
[----:B------:R-:W-:-:S04]  /*15c0*/  FSEL R15, R15, R14, !P0 ;  /* 0x0000000e0f0f7208 */ /* 0x000fc80004000000 */
[----:B--2---:R-:W-:-:S04]  /*15d0*/  FSETP.GEU.AND P0, PT, R15, R16, PT ;  /* 0x000000100f00720b */ /* 0x004fc80003f0e000 */
[----:B------:R-:W-:-:S04]  /*15e0*/  FSEL R16, R16, R15, !P0 ;  /* 0x0000000f10107208 */ /* 0x000fc80004000000 */
[----:B------:R-:W-:-:S04]  /*15f0*/  FSETP.GEU.AND P0, PT, R16, R17, PT ;  /* 0x000000111000720b */ /* 0x000fc80003f0e000 */
[----:B------:R-:W-:-:S04]  /*1600*/  FSEL R17, R17, R16, !P0 ;  /* 0x0000001011117208 */ /* 0x000fc80004000000 */
[----:B------:R-:W-:-:S04]  /*1610*/  FSETP.GEU.AND P0, PT, R17, R18, PT ;  /* 0x000000121100720b */ /* 0x000fc80003f0e000 */
[----:B------:R-:W-:-:S04]  /*1620*/  FSEL R18, R18, R17, !P0 ;  /* 0x0000001112127208 */ /* 0x000fc80004000000 */
[----:B------:R-:W-:-:S04]  /*1630*/  FSETP.GEU.AND P0, PT, R18, R19, PT ;  /* 0x000000131200720b */ /* 0x000fc80003f0e000 */
[----:B------:R-:W-:-:S04]  /*1640*/  FSEL R19, R19, R18, !P0 ;  /* 0x0000001213137208 */ /* 0x000fc80004000000 */
[----:B0-----:R-:W-:-:S04]  /*1650*/  FSETP.GEU.AND P0, PT, R19, R4, PT ;  /* 0x000000041300720b */ /* 0x001fc80003f0e000 */
[----:B------:R-:W-:-:S04]  /*1660*/  FSEL R4, R4, R19, !P0 ;  /* 0x0000001304047208 */ /* 0x000fc80004000000 */
[----:B------:R-:W-:-:S04]  /*1670*/  FSETP.GEU.AND P0, PT, R4, R5, PT ;  /* 0x000000050400720b */ /* 0x000fc80003f0e000 */
[----:B------:R-:W-:-:S04]  /*1680*/  FSEL R5, R5, R4, !P0 ;  /* 0x0000000405057208 */ /* 0x000fc80004000000 */
[----:B------:R-:W-:-:S04]  /*1690*/  FSETP.GEU.AND P0, PT, R5, R6, PT ;  /* 0x000000060500720b */ /* 0x000fc80003f0e000 */
[----:B------:R-:W-:-:S04]  /*16a0*/  FSEL R2, R6, R5, !P0 ;  /* 0x0000000506027208 */ /* 0x000fc80004000000 */
[----:B------:R-:W-:-:S04]  /*16b0*/  FSETP.GEU.AND P0, PT, R2, R7, PT ;  /* 0x000000070200720b */ /* 0x000fc80003f0e000 */
[----:B------:R-:W-:-:S05]  /*16c0*/  FSEL R2, R7, R2, !P0 ;  /* 0x0000000207027208 */ /* 0x000fca0004000000 */
[----:B------:R-:W-:-:S04]  /*16d0*/  FADD R4, -R2, R11 ;  /* 0x0000000b02047221 */ /* 0x000fc80000000100 */
[----:B------:R-:W-:-:S04]  /*16e0*/  FFMA.SAT R5, R4, R31, 0.5 ;  /* 0x3f00000004057423 */ /* 0x000fc8000000201f */
[----:B------:R-:W-:-:S04]  /*16f0*/  FFMA.RM R5, R5, R33, 12582913 ;  /* 0x4b40000105057423 */ /* 0x000fc80000004021 */
[C---:B------:R-:W-:Y:S01]  /*1700*/  FADD R7, R5.reuse, -12583039 ;  /* 0xcb40007f05077421 */ /* 0x040fe20000000000 */
[----:B------:R-:W-:-:S03]  /*1710*/  SHF.L.U32 R5, R5, 0x17, RZ ;  /* 0x0000001705057819 */ /* 0x000fc600000006ff */
[----:B------:R-:W-:-:S04]  /*1720*/  FFMA R7, R4, 1.4426950216293334961, -R7 ;  /* 0x3fb8aa3b04077823 */ /* 0x000fc80000000807 */
[----:B------:R-:W-:-:S04]  /*1730*/  FFMA R7, R4, 1.925963033500011079e-08, R7 ;  /* 0x32a5706004077823 */ /* 0x000fc80000000007 */
[----:B------:R-:W0:Y:S02]  /*1740*/  MUFU.EX2 R4, R7 ;  /* 0x0000000700047308 */ /* 0x000e240000000800 */
[----:B0-----:R-:W-:Y:S01]  /*1750*/  FMUL R5, R5, R4 ;  /* 0x0000000405057220 */ /* 0x001fe20000400000 */
[----:B------:R-:W-:-:S03]  /*1760*/  HFMA2 R4, -RZ, RZ, 0, 0 ;  /* 0x00000000ff047431 */ /* 0x000fc600000001ff */
[C---:B------:R-:W-:Y:S01]  /*1770*/  FMUL R10, R5.reuse, R10 ;  /* 0x0000000a050a7220 */ /* 0x040fe20000400000 */
[C---:B------:R-:W-:Y:S01]  /*1780*/  FMUL R148, R5.reuse, R148 ;  /* 0x0000009405947220 */ /* 0x040fe20000400000 */
[C---:B------:R-:W-:Y:S01]  /*1790*/  FMUL R149, R5.reuse, R149 ;  /* 0x0000009505957220 */ /* 0x040fe20000400000 */
[C---:B------:R-:W-:Y:S01]  /*17a0*/  FMUL R150, R5.reuse, R150 ;  /* 0x0000009605967220 */ /* 0x040fe20000400000 */
[C---:B------:R-:W-:Y:S01]  /*17b0*/  FMUL R151, R5.reuse, R151 ;  /* 0x0000009705977220 */ /* 0x040fe20000400000 */
[C---:B------:R-:W-:Y:S01]  /*17c0*/  FMUL R152, R5.reuse, R152 ;  /* 0x0000009805987220 */ /* 0x040fe20000400000 */
[C---:B------:R-:W-:Y:S01]  /*17d0*/  FMUL R153, R5.reuse, R153 ;  /* 0x0000009905997220 */ /* 0x040fe20000400000 */
[C---:B------:R-:W-:Y:S01]  /*17e0*/  FMUL R154, R5.reuse, R154 ;  /* 0x0000009a059a7220 */ /* 0x040fe20000400000 */
[----:B------:R-:W-:-:S07]  /*17f0*/  FMUL R155, R5, R155 ;  /* 0x0000009b059b7220 */ /* 0x000fce0000400000 */
.L_x_19:
[C---:B------:R-:W-:Y:S01]  /*1800*/  LEA R5, R4.reuse, R3, 0x2 ;  /* 0x0000000304057211 */ /* 0x040fe200078e10ff */
[----:B------:R-:W0:Y:S01]  /*1810*/  LDC R24, c[0x0][0x360] ;  /* 0x0000d800ff187b82 */ /* 0x000e220000000800 */
[C---:B------:R-:W-:Y:S02]  /*1820*/  LEA R9, R4.reuse, UR4, 0x9 ;  /* 0x0000000404097c11 */ /* 0x040fe4000f8e48ff */
[----:B------:R-:W-:Y:S01]  /*1830*/  IADD3 R4, PT, PT, R4, 0x2, RZ ;  /* 0x0000000204047810 */ /* 0x000fe20007ffe0ff */
[----:B------:R1:W2:Y:S01]  /*1840*/  LDS.64 R6, [R5] ;  /* 0x0000000005067984 */ /* 0x0002a20000000a00 */
[----:B------:R-:W-:Y:S02]  /*1850*/  LEA R11, R34, R9, 0x2 ;  /* 0x00000009220b7211 */ /* 0x000fe400078e10ff */
[----:B------:R-:W-:-:S03]  /*1860*/  ISETP.NE.AND P0, PT, R4, 0x10, PT ;  /* 0x000000100400780c */ /* 0x000fc60003f05270 */
[----:B------:R-:W-:Y:S01]  /*1870*/  LDS R25, [R11+0x200] ;  /* 0x000200000b197984 */ /* 0x000fe20000000800 */
[----:B0-----:R-:W-:-:S04]  /*1880*/  LEA R12, R24, R11, 0x2 ;  /* 0x0000000b180c7211 */ /* 0x001fc800078e10ff */
[C---:B-1----:R-:W-:Y:S01]  /*1890*/  LEA R5, R24.reuse, R12, 0x2 ;  /* 0x0000000c18057211 */ /* 0x042fe200078e10ff */
[----:B------:R-:W0:Y:S03]  /*18a0*/  LDS R14, [R12] ;  /* 0x000000000c0e7984 */ /* 0x000e260000000800 */
[C---:B------:R-:W-:Y:S01]  /*18b0*/  LEA R13, R24.reuse, R5, 0x2 ;  /* 0x00000005180d7211 */ /* 0x040fe200078e10ff */
[----:B------:R-:W-:Y:S03]  /*18c0*/  LDS R27, [R12+0x200] ;  /* 0x000200000c1b7984 */ /* 0x000fe60000000800 */
[C---:B------:R-:W-:Y:S01]  /*18d0*/  LEA R15, R24.reuse, R13, 0x2 ;  /* 0x0000000d180f7211 */ /* 0x040fe200078e10ff */
[----:B------:R-:W-:Y:S03]  /*18e0*/  LDS R29, [R13+0x200] ;  /* 0x000200000d1d7984 */ /* 0x000fe60000000800 */
[----:B------:R-:W-:Y:S01]  /*18f0*/  LEA R17, R24, R15, 0x2 ;  /* 0x0000000f18117211 */ /* 0x000fe200078e10ff */
[----:B------:R-:W-:Y:S01]  /*1900*/  LDS R26, [R5+0x200] ;  /* 0x00020000051a7984 */ /* 0x000fe20000000800 */
[C---:B--2---:R-:W-:Y:S01]  /*1910*/  FADD R6, -R2.reuse, R6 ;  /* 0x0000000602067221 */ /* 0x044fe20000000100 */
[----:B------:R-:W-:Y:S01]  /*1920*/  FADD R21, -R2, R7 ;  /* 0x0000000702157221 */ /* 0x000fe20000000100 */
[----:B------:R-:W-:Y:S01]  /*1930*/  LEA R18, R24, R17, 0x2 ;  /* 0x0000001118127211 */ /* 0x000fe200078e10ff */
[----:B------:R1:W2:Y:S01]  /*1940*/  LDS R7, [R5] ;  /* 0x0000000005077984 */ /* 0x0002a20000000800 */
[-C--:B------:R-:W-:Y:S01]  /*1950*/  FFMA.SAT R8, R6, R31.reuse, 0.5 ;  /* 0x3f00000006087423 */ /* 0x080fe2000000201f */
[----:B------:R-:W-:-:S02]  /*1960*/  FFMA.SAT R16, R21, R31, 0.5 ;  /* 0x3f00000015107423 */ /* 0x000fc4000000201f */
[----:B------:R-:W-:Y:S01]  /*1970*/  LDS R12, [R17] ;  /* 0x00000000110c7984 */ /* 0x000fe20000000800 */
[-C--:B------:R-:W-:Y:S01]  /*1980*/  FFMA.RM R8, R8, R33.reuse, 12582913 ;  /* 0x4b40000108087423 */ /* 0x080fe20000004021 */
[----:B------:R-:W-:Y:S02]  /*1990*/  FFMA.RM R23, R16, R33, 12582913 ;  /* 0x4b40000110177423 */ /* 0x000fe40000004021 */
[----:B------:R-:W3:Y:S01]  /*19a0*/  LDS R16, [R13] ;  /* 0x000000000d107984 */ /* 0x000ee20000000800 */
[C---:B------:R-:W-:Y:S01]  /*19b0*/  FADD R9, R8.reuse, -12583039 ;  /* 0xcb40007f08097421 */ /* 0x040fe20000000000 */
[----:B------:R-:W-:Y:S01]  /*19c0*/  FADD R20, R23, -12583039 ;  /* 0xcb40007f17147421 */ /* 0x000fe20000000000 */
[----:B------:R-:W-:Y:S01]  /*19d0*/  SHF.L.U32 R8, R8, 0x17, RZ ;  /* 0x0000001708087819 */ /* 0x000fe200000006ff */
[----:B------:R-:W4:Y:S01]  /*19e0*/  LDS R19, [R18] ;  /* 0x0000000012137984 */ /* 0x000f220000000800 */
[----:B------:R-:W-:Y:S01]  /*19f0*/  FFMA R9, R6, 1.4426950216293334961, -R9 ;  /* 0x3fb8aa3b06097823 */ /* 0x000fe20000000809 */
[C---:B------:R-:W-:Y:S01]  /*1a00*/  FFMA R22, R21.reuse, 1.4426950216293334961, -R20 ;  /* 0x3fb8aa3b15167823 */ /* 0x040fe20000000814 */
[----:B------:R-:W-:Y:S01]  /*1a10*/  LEA R20, R24, R18, 0x2 ;  /* 0x0000001218147211 */ /* 0x000fe200078e10ff */
[----:B------:R-:W-:Y:S01]  /*1a20*/  LDS R28, [R15+0x200] ;  /* 0x000200000f1c7984 */ /* 0x000fe20000000800 */
[----:B------:R-:W-:Y:S01]  /*1a30*/  FFMA R9, R6, 1.925963033500011079e-08, R9 ;  /* 0x32a5706006097823 */ /* 0x000fe20000000009 */
[----:B------:R-:W-:Y:S01]  /*1a40*/  FFMA R21, R21, 1.925963033500011079e-08, R22 ;  /* 0x32a5706015157823 */ /* 0x000fe20000000016 */
[----:B------:R-:W-:Y:S01]  /*1a50*/  SHF.L.U32 R23, R23, 0x17, RZ ;  /* 0x0000001717177819 */ /* 0x000fe200000006ff */
[----:B------:R-:W5:Y:S02]  /*1a60*/  LDS R6, [R11] ;  /* 0x000000000b067984 */ /* 0x000f640000000800 */
[----:B------:R-:W1:Y:S02]  /*1a70*/  MUFU.EX2 R24, R21 ;  /* 0x0000001500187308 */ /* 0x000e640000000800 */
[----:B------:R-:W5:Y:S04]  /*1a80*/  LDS R11, [R15] ;  /* 0x000000000f0b7984 */ /* 0x000f680000000800 */
[----:B------:R-:W5:Y:S02]  /*1a90*/  LDS R22, [R20] ;  /* 0x0000000014167984 */ /* 0x000f640000000800 */
[----:B------:R-:W0:Y:S02]  /*1aa0*/  MUFU.EX2 R9, R9 ;  /* 0x0000000900097308 */ /* 0x000e240000000800 */
[----:B------:R-:W5:Y:S04]  /*1ab0*/  LDS R30, [R17+0x200] ;  /* 0x00020000111e7984 */ /* 0x000f680000000800 */
[----:B------:R-:W5:Y:S01]  /*1ac0*/  LDS R32, [R18+0x200] ;  /* 0x0002000012207984 */ /* 0x000f620000000800 */
[----:B-1----:R-:W-:-:S03]  /*1ad0*/  FMUL R23, R23, R24 ;  /* 0x0000001817177220 */ /* 0x002fc60000400000 */
[----:B------:R-:W1:Y:S01]  /*1ae0*/  LDS R13, [R20+0x200] ;  /* 0x00020000140d7984 */ /* 0x000e620000000800 */
[----:B0-----:R-:W-:-:S04]  /*1af0*/  FMUL R5, R8, R9 ;  /* 0x0000000908057220 */ /* 0x001fc80000400000 */
[C---:B------:R-:W-:Y:S01]  /*1b00*/  FFMA R14, R5.reuse, R14, R149 ;  /* 0x0000000e050e7223 */ /* 0x040fe20000000095 */
[C---:B--2---:R-:W-:Y:S01]  /*1b10*/  FFMA R7, R5.reuse, R7, R150 ;  /* 0x0000000705077223 */ /* 0x044fe20000000096 */
[C---:B---3--:R-:W-:Y:S01]  /*1b20*/  FFMA R16, R5.reuse, R16, R151 ;  /* 0x0000001005107223 */ /* 0x048fe20000000097 */
[C---:B------:R-:W-:Y:S01]  /*1b30*/  FFMA R12, R5.reuse, R12, R153 ;  /* 0x0000000c050c7223 */ /* 0x040fe20000000099 */
[C---:B----4-:R-:W-:Y:S01]  /*1b40*/  FFMA R19, R5.reuse, R19, R154 ;  /* 0x0000001305137223 */ /* 0x050fe2000000009a */
[----:B------:R-:W-:Y:S01]  /*1b50*/  FADD R10, R5, R10 ;  /* 0x0000000a050a7221 */ /* 0x000fe20000000000 */
[C---:B------:R-:W-:Y:S01]  /*1b60*/  FFMA R149, R23.reuse, R27, R14 ;  /* 0x0000001b17957223 */ /* 0x040fe2000000000e */
[C---:B------:R-:W-:Y:S01]  /*1b70*/  FFMA R150, R23.reuse, R26, R7 ;  /* 0x0000001a17967223 */ /* 0x040fe20000000007 */
[----:B------:R-:W-:Y:S01]  /*1b80*/  FFMA R151, R23, R29, R16 ;  /* 0x0000001d17977223 */ /* 0x000fe20000000010 */
[C---:B-----5:R-:W-:Y:S01]  /*1b90*/  FFMA R6, R5.reuse, R6, R148 ;  /* 0x0000000605067223 */ /* 0x060fe20000000094 */
[----:B------:R-:W-:Y:S01]  /*1ba0*/  FADD R10, R10, R23 ;  /* 0x000000170a0a7221 */ /* 0x000fe20000000000 */
[----:B------:R-:W-:-:S02]  /*1bb0*/  FFMA R11, R5, R11, R152 ;  /* 0x0000000b050b7223 */ /* 0x000fc40000000098 */
[----:B------:R-:W-:Y:S01]  /*1bc0*/  FFMA R148, R23, R25, R6 ;  /* 0x0000001917947223 */ /* 0x000fe20000000006 */
[----:B------:R-:W-:Y:S01]  /*1bd0*/  FFMA R22, R5, R22, R155 ;  /* 0x0000001605167223 */ /* 0x000fe2000000009b */
[C---:B------:R-:W-:Y:S01]  /*1be0*/  FFMA R152, R23.reuse, R28, R11 ;  /* 0x0000001c17987223 */ /* 0x040fe2000000000b */
[C---:B------:R-:W-:Y:S01]  /*1bf0*/  FFMA R153, R23.reuse, R30, R12 ;  /* 0x0000001e17997223 */ /* 0x040fe2000000000c */
[C---:B------:R-:W-:Y:S01]  /*1c00*/  FFMA R154, R23.reuse, R32, R19 ;  /* 0x00000020179a7223 */ /* 0x040fe20000000013 */
[----:B-1----:R-:W-:Y:S01]  /*1c10*/  FFMA R155, R23, R13, R22 ;  /* 0x0000000d179b7223 */ /* 0x002fe20000000016 */
[----:B------:R-:W-:Y:S06]  /*1c20*/  @P0 BRA `(.L_x_19) ;  /* 0xfffffff800f40947 */ /* 0x000fec000383ffff */
[----:B------:R-:W0:Y:S01]  /*1c30*/  LDCU UR4, c[0x0][0x3b4] ;  /* 0x00007680ff0477ac */ /* 0x000e220008000800 */
[----:B------:R-:W-:Y:S02]  /*1c40*/  IADD3 R0, PT, PT, R0, 0x1, RZ ;  /* 0x0000000100007810 */ /* 0x000fe40007ffe0ff */
[----:B------:R-:W-:Y:S02]  /*1c50*/  MOV R11, R2 ;  /* 0x00000002000b7202 */ /* 0x000fe40000000f00 */
[----:B0-----:R-:W-:-:S13]  /*1c60*/  ISETP.NE.AND P0, PT, R0, UR4, PT ;  /* 0x0000000400007c0c */ /* 0x001fda000bf05270 */
[----:B------:R-:W-:Y:S05]  /*1c70*/  @P0 BRA `(.L_x_20) ;  /* 0xffffffe400b40947 */ /* 0x000fea000383ffff */
.L_x_6:
[----:B------:R-:W-:Y:S01]  /*1c80*/  MOV R12, R10 ;  /* 0x0000000a000c7202 */ /* 0x000fe20000000f00 */
[----:B------:R-:W0:Y:S01]  /*1c90*/  S2R R15, SR_TID.Y ;  /* 0x00000000000f7919 */ /* 0x000e220000002200 */
[----:B------:R-:W-:Y:S02]  /*1ca0*/  BSSY.RECONVERGENT B0, `(.L_x_21) ;  /* 0x000000f000007945 */ /* 0x000fe40003800200 */
[----:B------:R-:W1:Y:S01]  /*1cb0*/  MUFU.RCP R3, R12 ;  /* 0x0000000c00037308 */ /* 0x000e620000001000 */
[----:B--2---:R-:W0:Y:S07]  /*1cc0*/  S2R R6, SR_TID.X ;  /* 0x0000000000067919 */ /* 0x004e2e0000002100 */
[----:B------:R-:W2:Y:S01]  /*1cd0*/  FCHK P0, R148, R12 ;  /* 0x0000000c94007302 */ /* 0x000ea20000000000 */
[----:B-1----:R-:W-:-:S04]  /*1ce0*/  FFMA R0, R3, -R12, 1 ;  /* 0x3f80000003007423 */ /* 0x002fc8000000080c */
[----:B------:R-:W-:-:S04]  /*1cf0*/  FFMA R3, R3, R0, R3 ;  /* 0x0000000003037223 */ /* 0x000fc80000000003 */
[----:B------:R-:W-:-:S04]  /*1d00*/  FFMA R0, R3, R148, RZ ;  /* 0x0000009403007223 */ /* 0x000fc800000000ff */
[----:B------:R-:W-:Y:S01]  /*1d10*/  FFMA R4, R0, -R12, R148 ;  /* 0x8000000c00047223 */ /* 0x000fe20000000094 */
[----:B0-----:R-:W-:-:S03]  /*1d20*/  LEA R5, R15, R6, 0x7 ;  /* 0x000000060f057211 */ /* 0x001fc600078e38ff */
[----:B------:R-:W-:Y:S01]  /*1d30*/  FFMA R3, R3, R4, R0 ;  /* 0x0000000403037223 */ /* 0x000fe20000000000 */
[----:B------:R-:W-:Y:S01]  /*1d40*/  LEA R17, R156, R5, 0xb ;  /* 0x000000059c117211 */ /* 0x000fe200078e58ff */
[----:B--2---:R-:W-:Y:S06]  /*1d50*/  @!P0 BRA `(.L_x_22) ;  /* 0x00000000000c8947 */ /* 0x004fec0003800000 */
[----:B------:R-:W-:Y:S02]  /*1d60*/  MOV R3, R12 ;  /* 0x0000000c00037202 */ /* 0x000fe40000000f00 */
[----:B------:R-:W-:-:S07]  /*1d70*/  MOV R13, 0x1d90 ;  /* 0x00001d90000d7802 */ /* 0x000fce0000000f00 */
[----:B------:R-:W-:Y:S05]  /*1d80*/  CALL.REL.NOINC `($__internal_0_$__cuda_sm3x_div_rn_noftz_f32_slowpath) ;  /* 0x0000000800987944 */ /* 0x000fea0003c00000 */
.L_x_22:
[----:B------:R-:W-:Y:S05]  /*1d90*/  BSYNC.RECONVERGENT B0 ;  /* 0x0000000000007941 */ /* 0x000fea0003800200 */
.L_x_21:
[----:B------:R-:W0:Y:S01]  /*1da0*/  LDC.64 R4, c[0x0][0x380] ;  /* 0x0000e000ff047b82 */ /* 0x000e220000000a00 */
[----:B------:R-:W1:Y:S01]  /*1db0*/  MUFU.RCP R7, R12 ;  /* 0x0000000c00077308 */ /* 0x000e620000001000 */
[----:B------:R-:W-:Y:S07]  /*1dc0*/  BSSY.RECONVERGENT B0, `(.L_x_23) ;  /* 0x000000f000007945 */ /* 0x000fee0003800200 */
[----:B------:R-:W2:Y:S01]  /*1dd0*/  FCHK P0, R149, R12 ;  /* 0x0000000c95007302 */ /* 0x000ea20000000000 */
[----:B-1----:R-:W-:-:S04]  /*1de0*/  FFMA R0, R7, -R12, 1 ;  /* 0x3f80000007007423 */ /* 0x002fc8000000080c */
[----:B------:R-:W-:Y:S01]  /*1df0*/  FFMA R0, R7, R0, R7 ;  /* 0x0000000007007223 */ /* 0x000fe20000000007 */
[----:B0-----:R-:W-:-:S04]  /*1e00*/  IMAD.WIDE R4, R17, 0x4, R4 ;  /* 0x0000000411047825 */ /* 0x001fc800078e0204 */
[----:B------:R-:W-:Y:S01]  /*1e10*/  FFMA R8, R0, R149, RZ ;  /* 0x0000009500087223 */ /* 0x000fe200000000ff */
[----:B------:R0:W-:Y:S03]  /*1e20*/  STG.E desc[UR8][R4.64], R3 ;  /* 0x0000000304007986 */ /* 0x0001e6000c101908 */
[----:B------:R-:W-:-:S04]  /*1e30*/  FFMA R7, R8, -R12, R149 ;  /* 0x8000000c08077223 */ /* 0x000fc80000000095 */
[----:B------:R-:W-:Y:S01]  /*1e40*/  FFMA R7, R0, R7, R8 ;  /* 0x0000000700077223 */ /* 0x000fe20000000008 */
[----:B--2---:R-:W-:Y:S06]  /*1e50*/  @!P0 BRA `(.L_x_24) ;  /* 0x0000000000148947 */ /* 0x004fec0003800000 */
[----:B------:R-:W-:Y:S02]  /*1e60*/  MOV R148, R149 ;  /* 0x0000009500947202 */ /* 0x000fe40000000f00 */
[----:B0-----:R-:W-:Y:S02]  /*1e70*/  MOV R3, R12 ;  /* 0x0000000c00037202 */ /* 0x001fe40000000f00 */
[----:B------:R-:W-:-:S07]  /*1e80*/  MOV R13, 0x1ea0 ;  /* 0x00001ea0000d7802 */ /* 0x000fce0000000f00 */
[----:B------:R-:W-:Y:S05]  /*1e90*/  CALL.REL.NOINC `($__internal_0_$__cuda_sm3x_div_rn_noftz_f32_slowpath) ;  /* 0x0000000800547944 */ /* 0x000fea0003c00000 */
[----:B------:R-:W-:-:S07]  /*1ea0*/  MOV R7, R3 ;  /* 0x0000000300077202 */ /* 0x000fce0000000f00 */
.L_x_24:
[----:B------:R-:W-:Y:S05]  /*1eb0*/  BSYNC.RECONVERGENT B0 ;  /* 0x0000000000007941 */ /* 0x000fea0003800200 */
.L_x_23:
[----:B------:R-:W1:Y:S01]  /*1ec0*/  LDCU UR4, c[0x0][0x360] ;  /* 0x00006c00ff0477ac */ /* 0x000e620008000800 */
[----:B0-----:R-:W0:Y:S01]  /*1ed0*/  MUFU.RCP R3, R12 ;  /* 0x0000000c00037308 */ /* 0x001e220000001000 */
[----:B------:R-:W-:Y:S01]  /*1ee0*/  BSSY.RECONVERGENT B0, `(.L_x_25) ;  /* 0x0000010000007945 */ /* 0x000fe20003800200 */
[----:B-1----:R-:W-:Y:S01]  /*1ef0*/  USHF.L.U32 UR4, UR4, 0x2, URZ ;  /* 0x0000000204047899 */ /* 0x002fe200080006ff */
[----:B0-----:R-:W-:-:S04]  /*1f00*/  FFMA R0, R3, -R12, 1 ;  /* 0x3f80000003007423 */ /* 0x001fc8000000080c */
[----:B------:R-:W-:Y:S01]  /*1f10*/  FFMA R3, R3, R0, R3 ;  /* 0x0000000003037223 */ /* 0x000fe20000000003 */
[----:B------:R-:W-:-:S03]  /*1f20*/  IADD3 R4, P0, PT, R4, UR4, RZ ;  /* 0x0000000404047c10 */ /* 0x000fc6000ff1e0ff */
[----:B------:R-:W-:Y:S01]  /*1f30*/  FFMA R9, R3, R150, RZ ;  /* 0x0000009603097223 */ /* 0x000fe200000000ff */
[----:B------:R-:W-:-:S03]  /*1f40*/  IADD3.X R5, PT, PT, RZ, R5, RZ, P0, !PT ;  /* 0x00000005ff057210 */ /* 0x000fc600007fe4ff */
[----:B------:R-:W-:Y:S02]  /*1f50*/  FFMA R0, R9, -R12, R150 ;  /* 0x8000000c09007223 */ /* 0x000fe40000000096 */
[----:B------:R0:W-:Y:S02]  /*1f60*/  STG.E desc[UR8][R4.64], R7 ;  /* 0x0000000704007986 */ /* 0x0001e4000c101908 */
[----:B------:R-:W-:Y:S01]  /*1f70*/  FFMA R3, R3, R0, R9 ;  /* 0x0000000003037223 */ /* 0x000fe20000000009 */
[----:B------:R-:W1:Y:S02]  /*1f80*/  FCHK P0, R150, R12 ;  /* 0x0000000c96007302 */ /* 0x000e640000000000 */
[----:B01----:R-:W-:Y:S05]  /*1f90*/  @!P0 BRA `(.L_x_26) ;  /* 0x0000000000108947 */ /* 0x003fea0003800000 */
[----:B------:R-:W-:Y:S02]  /*1fa0*/  MOV R148, R150 ;  /* 0x0000009600947202 */ /* 0x000fe40000000f00 */
[----:B------:R-:W-:Y:S02]  /*1fb0*/  MOV R3, R12 ;  /* 0x0000000c00037202 */ /* 0x000fe40000000f00 */
[----:B------:R-:W-:-:S07]  /*1fc0*/  MOV R13, 0x1fe0 ;  /* 0x00001fe0000d7802 */ /* 0x000fce0000000f00 */
[----:B------:R-:W-:Y:S05]  /*1fd0*/  CALL.REL.NOINC `($__internal_0_$__cuda_sm3x_div_rn_noftz_f32_slowpath) ;  /* 0x0000000800047944 */ /* 0x000fea0003c00000 */
.L_x_26:
[----:B------:R-:W-:Y:S05]  /*1fe0*/  BSYNC.RECONVERGENT B0 ;  /* 0x0000000000007941 */ /* 0x000fea0003800200 */
.L_x_25:
[----:B------:R-:W0:Y:S01]  /*1ff0*/  MUFU.RCP R7, R12 ;  /* 0x0000000c00077308 */ /* 0x000e220000001000 */
[----:B------:R-:W-:Y:S01]  /*2000*/  IADD3 R4, P0, PT, R4, UR4, RZ ;  /* 0x0000000404047c10 */ /* 0x000fe2000ff1e0ff */
[----:B------:R-:W-:Y:S03]  /*2010*/  BSSY.RECONVERGENT B0, `(.L_x_27) ;  /* 0x000000f000007945 */ /* 0x000fe60003800200 */
[----:B------:R-:W-:-:S05]  /*2020*/  IADD3.X R5, PT, PT, RZ, R5, RZ, P0, !PT ;  /* 0x00000005ff057210 */ /* 0x000fca00007fe4ff */
[----:B------:R1:W-:Y:S03]  /*2030*/  STG.E desc[UR8][R4.64], R3 ;  /* 0x0000000304007986 */ /* 0x0003e6000c101908 */
[----:B------:R-:W2:Y:S01]  /*2040*/  FCHK P0, R151, R12 ;  /* 0x0000000c97007302 */ /* 0x000ea20000000000 */
[----:B0-----:R-:W-:-:S04]  /*2050*/  FFMA R0, R7, -R12, 1 ;  /* 0x3f80000007007423 */ /* 0x001fc8000000080c */
[----:B------:R-:W-:-:S04]  /*2060*/  FFMA R0, R7, R0, R7 ;  /* 0x0000000007007223 */ /* 0x000fc80000000007 */
[----:B------:R-:W-:-:S04]  /*2070*/  FFMA R8, R0, R151, RZ ;  /* 0x0000009700087223 */ /* 0x000fc800000000ff */
[----:B------:R-:W-:-:S04]  /*2080*/  FFMA R7, R8, -R12, R151 ;  /* 0x8000000c08077223 */ /* 0x000fc80000000097 */
[----:B------:R-:W-:Y:S01]  /*2090*/  FFMA R7, R0, R7, R8 ;  /* 0x0000000700077223 */ /* 0x000fe20000000008 */
[----:B-12---:R-:W-:Y:S06]  /*20a0*/  @!P0 BRA `(.L_x_28) ;  /* 0x0000000000148947 */ /* 0x006fec0003800000 */
[----:B------:R-:W-:Y:S02]  /*20b0*/  MOV R148, R151 ;  /* 0x0000009700947202 */ /* 0x000fe40000000f00 */
[----:B------:R-:W-:Y:S02]  /*20c0*/  MOV R3, R12 ;  /* 0x0000000c00037202 */ /* 0x000fe40000000f00 */
[----:B------:R-:W-:-:S07]  /*20d0*/  MOV R13, 0x20f0 ;  /* 0x000020f0000d7802 */ /* 0x000fce0000000f00 */
[----:B------:R-:W-:Y:S05]  /*20e0*/  CALL.REL.NOINC `($__internal_0_$__cuda_sm3x_div_rn_noftz_f32_slowpath) ;  /* 0x0000000400c07944 */ /* 0x000fea0003c00000 */
[----:B------:R-:W-:-:S07]  /*20f0*/  MOV R7, R3 ;  /* 0x0000000300077202 */ /* 0x000fce0000000f00 */
.L_x_28:
[----:B------:R-:W-:Y:S05]  /*2100*/  BSYNC.RECONVERGENT B0 ;  /* 0x0000000000007941 */ /* 0x000fea0003800200 */
.L_x_27:
        /* <DEDUP_REMOVED lines=16> */
.L_x_30:
[----:B------:R-:W-:Y:S05]  /*2210*/  BSYNC.RECONVERGENT B0 ;  /* 0x0000000000007941 */ /* 0x000fea0003800200 */
.L_x_29:
        /* <DEDUP_REMOVED lines=17> */
.L_x_32:
[----:B------:R-:W-:Y:S05]  /*2330*/  BSYNC.RECONVERGENT B0 ;  /* 0x0000000000007941 */ /* 0x000fea0003800200 */
.L_x_31:
        /* <DEDUP_REMOVED lines=16> */
.L_x_34:
[----:B------:R-:W-:Y:S05]  /*2440*/  BSYNC.RECONVERGENT B0 ;  /* 0x0000000000007941 */ /* 0x000fea0003800200 */
.L_x_33:
        /* <DEDUP_REMOVED lines=17> */
.L_x_36:
[----:B------:R-:W-:Y:S05]  /*2560*/  BSYNC.RECONVERGENT B0 ;  /* 0x0000000000007941 */ /* 0x000fea0003800200 */
.L_x_35:
[----:B------:R-:W-:Y:S01]  /*2570*/  FSETP.GEU.AND P0, PT, R12, 1.175494350822287508e-38, PT ;  /* 0x008000000c00780b */ /* 0x000fe20003f0e000 */
[----:B------:R-:W-:Y:S01]  /*2580*/  HFMA2 R9, -RZ, RZ, 1.5048828125, 33.21875 ;  /* 0x3e055027ff097431 */ /* 0x000fe200000001ff */
[C---:B------:R-:W-:Y:S01]  /*2590*/  LEA R13, R156.reuse, R15, 0x4 ;  /* 0x0000000f9c0d7211 */ /* 0x040fe200078e20ff */
[----:B------:R-:W0:Y:S01]  /*25a0*/  LDCU UR5, c[0x0][0x3b0] ;  /* 0x00007600ff0577ac */ /* 0x000e220008000800 */
[----:B------:R-:W-:-:S09]  /*25b0*/  IADD3 R156, PT, PT, R156, 0x1, RZ ;  /* 0x000000019c9c7810 */ /* 0x000fd20007ffe0ff */
[----:B------:R-:W-:-:S05]  /*25c0*/  @!P0 FMUL R12, R12, 8388608 ;  /* 0x4b0000000c0c8820 */ /* 0x000fca0000400000 */
[----:B------:R-:W-:-:S04]  /*25d0*/  IADD3 R0, PT, PT, R12, -0x3f2aaaab, RZ ;  /* 0xc0d555550c007810 */ /* 0x000fc80007ffe0ff */
[----:B------:R-:W-:-:S04]  /*25e0*/  LOP3.LUT R3, R0, 0xff800000, RZ, 0xc0, !PT ;  /* 0xff80000000037812 */ /* 0x000fc800078ec0ff */
[-C--:B------:R-:W-:Y:S02]  /*25f0*/  IADD3 R0, PT, PT, R12, -R3.reuse, RZ ;  /* 0x800000030c007210 */ /* 0x080fe40007ffe0ff */
[----:B------:R-:W-:-:S03]  /*2600*/  I2FP.F32.S32 R3, R3 ;  /* 0x0000000300037245 */ /* 0x000fc60000201400 */
[----:B------:R-:W-:Y:S01]  /*2610*/  FADD R10, R0, -1 ;  /* 0xbf800000000a7421 */ /* 0x000fe20000000000 */
[----:B------:R-:W-:Y:S02]  /*2620*/  FSEL R0, RZ, -23, P0 ;  /* 0xc1b80000ff007808 */ /* 0x000fe40000000000 */
[----:B------:R-:W-:Y:S01]  /*2630*/  ISETP.GT.U32.AND P0, PT, R12, 0x7f7fffff, PT ;  /* 0x7f7fffff0c00780c */ /* 0x000fe20003f04070 */
[C---:B------:R-:W-:Y:S02]  /*2640*/  FFMA R9, R10.reuse, -R9, 0.14084610342979431152 ;  /* 0x3e1039f60a097423 */ /* 0x040fe40000000809 */
[----:B------:R-:W-:Y:S01]  /*2650*/  FFMA R0, R3, 1.1920928955078125e-07, R0 ;  /* 0x3400000003007823 */ /* 0x000fe20000000000 */
[----:B------:R-:W-:Y:S01]  /*2660*/  MOV R3, 0x7f800000 ;  /* 0x7f80000000037802 */ /* 0x000fe20000000f00 */
[----:B------:R-:W-:-:S04]  /*2670*/  FFMA R9, R10, R9, -0.12148627638816833496 ;  /* 0xbdf8cdcc0a097423 */ /* 0x000fc80000000009 */
[----:B------:R-:W-:-:S04]  /*2680*/  FFMA R9, R10, R9, 0.13980610668659210205 ;  /* 0x3e0f29550a097423 */ /* 0x000fc80000000009 */
[----:B------:R-:W-:-:S04]  /*2690*/  FFMA R9, R10, R9, -0.16684235632419586182 ;  /* 0xbe2ad8b90a097423 */ /* 0x000fc80000000009 */
[----:B------:R-:W-:-:S04]  /*26a0*/  FFMA R9, R10, R9, 0.20012299716472625732 ;  /* 0x3e4ced0b0a097423 */ /* 0x000fc80000000009 */
[----:B------:R-:W-:-:S04]  /*26b0*/  FFMA R9, R10, R9, -0.24999669194221496582 ;  /* 0xbe7fff220a097423 */ /* 0x000fc80000000009 */
[----:B------:R-:W-:-:S04]  /*26c0*/  FFMA R9, R10, R9, 0.33333182334899902344 ;  /* 0x3eaaaa780a097423 */ /* 0x000fc80000000009 */
[----:B------:R-:W-:-:S04]  /*26d0*/  FFMA R9, R10, R9, -0.5 ;  /* 0xbf0000000a097423 */ /* 0x000fc80000000009 */
[C---:B------:R-:W-:Y:S02]  /*26e0*/  FMUL R11, R10.reuse, R9 ;  /* 0x000000090a0b7220 */ /* 0x040fe40000400000 */
[----:B------:R-:W1:Y:S02]  /*26f0*/  LDC.64 R8, c[0x0][0x388] ;  /* 0x0000e200ff087b82 */ /* 0x000e640000000a00 */
[----:B------:R-:W-:-:S04]  /*2700*/  FFMA R11, R10, R11, R10 ;  /* 0x0000000b0a0b7223 */ /* 0x000fc8000000000a */
[----:B------:R-:W-:Y:S01]  /*2710*/  FFMA R0, R0, 0.69314718246459960938, R11 ;  /* 0x3f31721800007823 */ /* 0x000fe2000000000b */
[C---:B------:R-:W-:Y:S01]  /*2720*/  @P0 FFMA R0, R12.reuse, R3, +INF ;  /* 0x7f8000000c000423 */ /* 0x040fe20000000003 */
[----:B------:R-:W-:-:S04]  /*2730*/  FSETP.NEU.AND P0, PT, R12, RZ, PT ;  /* 0x000000ff0c00720b */ /* 0x000fc80003f0d000 */
[----:B------:R-:W-:Y:S02]  /*2740*/  FSEL R3, R0, -INF , P0 ;  /* 0xff80000000037808 */ /* 0x000fe40000000000 */
[----:B------:R-:W-:-:S03]  /*2750*/  IADD3 R4, P0, PT, R4, UR4, RZ ;  /* 0x0000000404047c10 */ /* 0x000fc6000ff1e0ff */
[----:B------:R-:W-:Y:S01]  /*2760*/  FADD R11, R3, R2 ;  /* 0x00000002030b7221 */ /* 0x000fe20000000000 */
[----:B------:R-:W-:Y:S02]  /*2770*/  IADD3.X R5, PT, PT, RZ, R5, RZ, P0, !PT ;  /* 0x00000005ff057210 */ /* 0x000fe400007fe4ff */
[----:B0-----:R-:W-:-:S03]  /*2780*/  ISETP.NE.AND P0, PT, R156, UR5, PT ;  /* 0x000000059c007c0c */ /* 0x001fc6000bf05270 */
[----:B------:R0:W-:Y:S01]  /*2790*/  STG.E desc[UR8][R4.64], R7 ;  /* 0x0000000704007986 */ /* 0x0001e2000c101908 */
[----:B-1----:R-:W-:-:S05]  /*27a0*/  IMAD.WIDE.U32 R2, R13, 0x4, R8 ;  /* 0x000000040d027825 */ /* 0x002fca00078e0008 */
[----:B------:R0:W-:Y:S01]  /*27b0*/  STG.E desc[UR8][R2.64], R11 ;  /* 0x0000000b02007986 */ /* 0x0001e2000c101908 */
[----:B------:R-:W-:Y:S06]  /*27c0*/  BAR.SYNC.DEFER_BLOCKING 0x0 ;  /* 0x0000000000007b1d */ /* 0x000fec0000010000 */
[----:B------:R-:W-:Y:S05]  /*27d0*/  @!P0 EXIT ;  /* 0x000000000000894d */ /* 0x000fea0003800000 */
[----:B------:R-:W-:Y:S05]  /*27e0*/  BRA `(.L_x_37) ;  /* 0xffffffd800247947 */ /* 0x000fea000383ffff */
        .weak           $__internal_0_$__cuda_sm3x_div_rn_noftz_f32_slowpath
        .type           $__internal_0_$__cuda_sm3x_div_rn_noftz_f32_slowpath,@function
        .size           $__internal_0_$__cuda_sm3x_div_rn_noftz_f32_slowpath,(.L_x_50 - $__internal_0_$__cuda_sm3x_div_rn_noftz_f32_slowpath)
$__internal_0_$__cuda_sm3x_div_rn_noftz_f32_slowpath:
[----:B------:R-:W-:Y:S01]  /*27f0*/  SHF.R.U32.HI R7, RZ, 0x17, R3 ;  /* 0x00000017ff077819 */ /* 0x000fe20000011603 */
[----:B------:R-:W-:Y:S01]  /*2800*/  BSSY.RECONVERGENT B1, `(.L_x_38) ;  /* 0x0000062000017945 */ /* 0x000fe20003800200 */
[----:B------:R-:W-:Y:S02]  /*2810*/  SHF.R.U32.HI R0, RZ, 0x17, R148 ;  /* 0x00000017ff007819 */ /* 0x000fe40000011694 */
[----:B------:R-:W-:Y:S02]  /*2820*/  LOP3.LUT R14, R7, 0xff, RZ, 0xc0, !PT ;  /* 0x000000ff070e7812 */ /* 0x000fe400078ec0ff */
[----:B------:R-:W-:Y:S02]  /*2830*/  LOP3.LUT R10, R0, 0xff, RZ, 0xc0, !PT ;  /* 0x000000ff000a7812 */ /* 0x000fe400078ec0ff */
[----:B------:R-:W-:Y:S02]  /*2840*/  IADD3 R8, PT, PT, R14, -0x1, RZ ;  /* 0xffffffff0e087810 */ /* 0x000fe40007ffe0ff */
[----:B------:R-:W-:-:S02]  /*2850*/  IADD3 R0, PT, PT, R10, -0x1, RZ ;  /* 0xffffffff0a007810 */ /* 0x000fc40007ffe0ff */
[----:B------:R-:W-:-:S04]  /*2860*/  ISETP.GT.U32.AND P0, PT, R8, 0xfd, PT ;  /* 0x000000fd0800780c */ /* 0x000fc80003f04070 */
[----:B------:R-:W-:-:S13]  /*2870*/  ISETP.GT.U32.OR P0, PT, R0, 0xfd, P0 ;  /* 0x000000fd0000780c */ /* 0x000fda0000704470 */
[----:B------:R-:W-:Y:S01]  /*2880*/  @!P0 MOV R7, RZ ;  /* 0x000000ff00078202 */ /* 0x000fe20000000f00 */
[----:B------:R-:W-:Y:S06]  /*2890*/  @!P0 BRA `(.L_x_39) ;  /* 0x00000000005c8947 */ /* 0x000fec0003800000 */
[----:B------:R-:W-:Y:S02]  /*28a0*/  FSETP.GTU.FTZ.AND P0, PT, |R148|, +INF , PT ;  /* 0x7f8000009400780b */ /* 0x000fe40003f1c200 */
[----:B------:R-:W-:-:S04]  /*28b0*/  FSETP.GTU.FTZ.AND P1, PT, |R3|, +INF , PT ;  /* 0x7f8000000300780b */ /* 0x000fc80003f3c200 */
[----:B------:R-:W-:-:S13]  /*28c0*/  PLOP3.LUT P0, PT, P0, P1, PT, 0xf8, 0x8f ;  /* 0x00000000008f781c */ /* 0x000fda0000703f70 */
[----:B------:R-:W-:Y:S05]  /*28d0*/  @P0 BRA `(.L_x_40) ;  /* 0x00000004004c0947 */ /* 0x000fea0003800000 */
[----:B------:R-:W-:-:S13]  /*28e0*/  LOP3.LUT P0, RZ, R3, 0x7fffffff, R148, 0xc8, !PT ;  /* 0x7fffffff03ff7812 */ /* 0x000fda000780c894 */
[----:B------:R-:W-:Y:S05]  /*28f0*/  @!P0 BRA `(.L_x_41) ;  /* 0x00000004003c8947 */ /* 0x000fea0003800000 */
[C---:B------:R-:W-:Y:S02]  /*2900*/  FSETP.NEU.FTZ.AND P2, PT, |R148|.reuse, +INF , PT ;  /* 0x7f8000009400780b */ /* 0x040fe40003f5d200 */
[----:B------:R-:W-:Y:S02]  /*2910*/  FSETP.NEU.FTZ.AND P1, PT, |R3|, +INF , PT ;  /* 0x7f8000000300780b */ /* 0x000fe40003f3d200 */
[----:B------:R-:W-:-:S11]  /*2920*/  FSETP.NEU.FTZ.AND P0, PT, |R148|, +INF , PT ;  /* 0x7f8000009400780b */ /* 0x000fd60003f1d200 */
[----:B------:R-:W-:Y:S05]  /*2930*/  @!P1 BRA !P2, `(.L_x_41) ;  /* 0x00000004002c9947 */ /* 0x000fea0005000000 */
[----:B------:R-:W-:-:S04]  /*2940*/  LOP3.LUT P2, RZ, R148, 0x7fffffff, RZ, 0xc0, !PT ;  /* 0x7fffffff94ff7812 */ /* 0x000fc8000784c0ff */
[----:B------:R-:W-:-:S13]  /*2950*/  PLOP3.LUT P1, PT, P1, P2, PT, 0x2f, 0xf2 ;  /* 0x0000000000f2781c */ /* 0x000fda0000f24577 */
[----:B------:R-:W-:Y:S05]  /*2960*/  @P1 BRA `(.L_x_42) ;  /* 0x0000000400181947 */ /* 0x000fea0003800000 */
[----:B------:R-:W-:-:S04]  /*2970*/  LOP3.LUT P1, RZ, R3, 0x7fffffff, RZ, 0xc0, !PT ;  /* 0x7fffffff03ff7812 */ /* 0x000fc8000782c0ff */
[----:B------:R-:W-:-:S13]  /*2980*/  PLOP3.LUT P0, PT, P0, P1, PT, 0x2f, 0xf2 ;  /* 0x0000000000f2781c */ /* 0x000fda0000702577 */
[----:B------:R-:W-:Y:S05]  /*2990*/  @P0 BRA `(.L_x_43) ;  /* 0x0000000400000947 */ /* 0x000fea0003800000 */
[----:B------:R-:W-:Y:S02]  /*29a0*/  ISETP.GE.AND P0, PT, R0, RZ, PT ;  /* 0x000000ff0000720c */ /* 0x000fe40003f06270 */
[----:B------:R-:W-:-:S11]  /*29b0*/  ISETP.GE.AND P1, PT, R8, RZ, PT ;  /* 0x000000ff0800720c */ /* 0x000fd60003f26270 */
[----:B------:R-:W-:Y:S01]  /*29c0*/  @P0 MOV R7, RZ ;  /* 0x000000ff00070202 */ /* 0x000fe20000000f00 */
[----:B------:R-:W-:Y:S01]  /*29d0*/  @!P0 FFMA R148, R148, 1.84467440737095516160e+19, RZ ;  /* 0x5f80000094948823 */ /* 0x000fe200000000ff */
[----:B------:R-:W-:Y:S01]  /*29e0*/  @!P0 MOV R7, 0xffffffc0 ;  /* 0xffffffc000078802 */ /* 0x000fe20000000f00 */
[----:B------:R-:W-:-:S03]  /*29f0*/  @!P1 FFMA R3, R3, 1.84467440737095516160e+19, RZ ;  /* 0x5f80000003039823 */ /* 0x000fc600000000ff */
[----:B------:R-:W-:-:S07]  /*2a00*/  @!P1 IADD3 R7, PT, PT, R7, 0x40, RZ ;  /* 0x0000004007079810 */ /* 0x000fce0007ffe0ff */
.L_x_39:
[----:B------:R-:W-:Y:S01]  /*2a10*/  LEA R0, R14, 0xc0800000, 0x17 ;  /* 0xc08000000e007811 */ /* 0x000fe200078eb8ff */
[----:B------:R-:W-:Y:S03]  /*2a20*/  BSSY.RECONVERGENT B2, `(.L_x_44) ;  /* 0x0000036000027945 */ /* 0x000fe60003800200 */
[----:B------:R-:W-:Y:S02]  /*2a30*/  IADD3 R8, PT, PT, -R0, R3, RZ ;  /* 0x0000000300087210 */ /* 0x000fe40007ffe1ff */
[----:B------:R-:W-:Y:S02]  /*2a40*/  IADD3 R3, PT, PT, R10, -0x7f, RZ ;  /* 0xffffff810a037810 */ /* 0x000fe40007ffe0ff */
[----:B------:R0:W1:Y:S01]  /*2a50*/  MUFU.RCP R9, R8 ;  /* 0x0000000800097308 */ /* 0x0000620000001000 */
[----:B------:R-:W-:Y:S02]  /*2a60*/  FADD.FTZ R11, -R8, -RZ ;  /* 0x800000ff080b7221 */ /* 0x000fe40000010100 */
[C---:B------:R-:W-:Y:S01]  /*2a70*/  IMAD R0, R3.reuse, -0x800000, R148 ;  /* 0xff80000003007824 */ /* 0x040fe200078e0294 */
[----:B0-----:R-:W-:-:S04]  /*2a80*/  IADD3 R8, PT, PT, R3, 0x7f, -R14 ;  /* 0x0000007f03087810 */ /* 0x001fc80007ffe80e */
[----:B------:R-:W-:Y:S01]  /*2a90*/  IADD3 R8, PT, PT, R8, R7, RZ ;  /* 0x0000000708087210 */ /* 0x000fe20007ffe0ff */
[----:B-1----:R-:W-:-:S04]  /*2aa0*/  FFMA R10, R9, R11, 1 ;  /* 0x3f800000090a7423 */ /* 0x002fc8000000000b */
[----:B------:R-:W-:-:S04]  /*2ab0*/  FFMA R16, R9, R10, R9 ;  /* 0x0000000a09107223 */ /* 0x000fc80000000009 */
[----:B------:R-:W-:-:S04]  /*2ac0*/  FFMA R9, R0, R16, RZ ;  /* 0x0000001000097223 */ /* 0x000fc800000000ff */
[----:B------:R-:W-:-:S04]  /*2ad0*/  FFMA R10, R11, R9, R0 ;  /* 0x000000090b0a7223 */ /* 0x000fc80000000000 */
[----:B------:R-:W-:-:S04]  /*2ae0*/  FFMA R19, R16, R10, R9 ;  /* 0x0000000a10137223 */ /* 0x000fc80000000009 */
[----:B------:R-:W-:-:S04]  /*2af0*/  FFMA R10, R11, R19, R0 ;  /* 0x000000130b0a7223 */ /* 0x000fc80000000000 */
[----:B------:R-:W-:-:S05]  /*2b00*/  FFMA R9, R16, R10, R19 ;  /* 0x0000000a10097223 */ /* 0x000fca0000000013 */
[----:B------:R-:W-:-:S04]  /*2b10*/  SHF.R.U32.HI R0, RZ, 0x17, R9 ;  /* 0x00000017ff007819 */ /* 0x000fc80000011609 */
[----:B------:R-:W-:-:S04]  /*2b20*/  LOP3.LUT R0, R0, 0xff, RZ, 0xc0, !PT ;  /* 0x000000ff00007812 */ /* 0x000fc800078ec0ff */
[----:B------:R-:W-:-:S04]  /*2b30*/  IADD3 R11, PT, PT, R0, R8, RZ ;  /* 0x00000008000b7210 */ /* 0x000fc80007ffe0ff */
[----:B------:R-:W-:-:S04]  /*2b40*/  IADD3 R0, PT, PT, R11, -0x1, RZ ;  /* 0xffffffff0b007810 */ /* 0x000fc80007ffe0ff */
[----:B------:R-:W-:-:S13]  /*2b50*/  ISETP.GE.U32.AND P0, PT, R0, 0xfe, PT ;  /* 0x000000fe0000780c */ /* 0x000fda0003f06070 */
[----:B------:R-:W-:Y:S05]  /*2b60*/  @!P0 BRA `(.L_x_45) ;  /* 0x0000000000808947 */ /* 0x000fea0003800000 */
[----:B------:R-:W-:-:S13]  /*2b70*/  ISETP.GT.AND P0, PT, R11, 0xfe, PT ;  /* 0x000000fe0b00780c */ /* 0x000fda0003f04270 */
[----:B------:R-:W-:Y:S05]  /*2b80*/  @P0 BRA `(.L_x_46) ;  /* 0x00000000006c0947 */ /* 0x000fea0003800000 */
[----:B------:R-:W-:-:S13]  /*2b90*/  ISETP.GE.AND P0, PT, R11, 0x1, PT ;  /* 0x000000010b00780c */ /* 0x000fda0003f06270 */
[----:B------:R-:W-:Y:S05]  /*2ba0*/  @P0 BRA `(.L_x_47) ;  /* 0x0000000000740947 */ /* 0x000fea0003800000 */
[----:B------:R-:W-:Y:S02]  /*2bb0*/  ISETP.GE.AND P0, PT, R11, -0x18, PT ;  /* 0xffffffe80b00780c */ /* 0x000fe40003f06270 */
[----:B------:R-:W-:-:S11]  /*2bc0*/  LOP3.LUT R9, R9, 0x80000000, RZ, 0xc0, !PT ;  /* 0x8000000009097812 */ /* 0x000fd600078ec0ff */
[----:B------:R-:W-:Y:S05]  /*2bd0*/  @!P0 BRA `(.L_x_47) ;  /* 0x0000000000688947 */ /* 0x000fea0003800000 */
[CCC-:B------:R-:W-:Y:S01]  /*2be0*/  FFMA.RZ R0, R16.reuse, R10.reuse, R19.reuse ;  /* 0x0000000a10007223 */ /* 0x1c0fe2000000c013 */
[C---:B------:R-:W-:Y:S01]  /*2bf0*/  IADD3 R8, PT, PT, R11.reuse, 0x20, RZ ;  /* 0x000000200b087810 */ /* 0x040fe20007ffe0ff */
[-CC-:B------:R-:W-:Y:S01]  /*2c00*/  FFMA.RM R3, R16, R10.reuse, R19.reuse ;  /* 0x0000000a10037223 */ /* 0x180fe20000004013 */
[C---:B------:R-:W-:Y:S02]  /*2c10*/  ISETP.NE.AND P2, PT, R11.reuse, RZ, PT ;  /* 0x000000ff0b00720c */ /* 0x040fe40003f45270 */
[----:B------:R-:W-:Y:S01]  /*2c20*/  LOP3.LUT R7, R0, 0x7fffff, RZ, 0xc0, !PT ;  /* 0x007fffff00077812 */ /* 0x000fe200078ec0ff */
[----:B------:R-:W-:Y:S01]  /*2c30*/  FFMA.RP R0, R16, R10, R19 ;  /* 0x0000000a10007223 */ /* 0x000fe20000008013 */
[----:B------:R-:W-:Y:S02]  /*2c40*/  ISETP.NE.AND P1, PT, R11, RZ, PT ;  /* 0x000000ff0b00720c */ /* 0x000fe40003f25270 */
[----:B------:R-:W-:Y:S02]  /*2c50*/  LOP3.LUT R7, R7, 0x800000, RZ, 0xfc, !PT ;  /* 0x0080000007077812 */ /* 0x000fe400078efcff */
[----:B------:R-:W-:-:S02]  /*2c60*/  IADD3 R10, PT, PT, -R11, RZ, RZ ;  /* 0x000000ff0b0a7210 */ /* 0x000fc40007ffe1ff */
[----:B------:R-:W-:Y:S02]  /*2c70*/  SHF.L.U32 R8, R7, R8, RZ ;  /* 0x0000000807087219 */ /* 0x000fe400000006ff */
[----:B------:R-:W-:Y:S02]  /*2c80*/  FSETP.NEU.FTZ.AND P0, PT, R0, R3, PT ;  /* 0x000000030000720b */ /* 0x000fe40003f1d000 */
[----:B------:R-:W-:Y:S02]  /*2c90*/  SEL R0, R10, RZ, P2 ;  /* 0x000000ff0a007207 */ /* 0x000fe40001000000 */
[----:B------:R-:W-:Y:S02]  /*2ca0*/  ISETP.NE.AND P1, PT, R8, RZ, P1 ;  /* 0x000000ff0800720c */ /* 0x000fe40000f25270 */
[----:B------:R-:W-:Y:S02]  /*2cb0*/  SHF.R.U32.HI R0, RZ, R0, R7 ;  /* 0x00000000ff007219 */ /* 0x000fe40000011607 */
[----:B------:R-:W-:-:S02]  /*2cc0*/  PLOP3.LUT P0, PT, P0, P1, PT, 0xf8, 0x8f ;  /* 0x00000000008f781c */ /* 0x000fc40000703f70 */
[----:B------:R-:W-:Y:S02]  /*2cd0*/  SHF.R.U32.HI R8, RZ, 0x1, R0 ;  /* 0x00000001ff087819 */ /* 0x000fe40000011600 */
[----:B------:R-:W-:-:S04]  /*2ce0*/  SEL R3, RZ, 0x1, !P0 ;  /* 0x00000001ff037807 */ /* 0x000fc80004000000 */
[----:B------:R-:W-:-:S04]  /*2cf0*/  LOP3.LUT R3, R3, 0x1, R8, 0xf8, !PT ;  /* 0x0000000103037812 */ /* 0x000fc800078ef808 */
[----:B------:R-:W-:-:S04]  /*2d00*/  LOP3.LUT R3, R3, R0, RZ, 0xc0, !PT ;  /* 0x0000000003037212 */ /* 0x000fc800078ec0ff */
[----:B------:R-:W-:-:S04]  /*2d10*/  IADD3 R8, PT, PT, R8, R3, RZ ;  /* 0x0000000308087210 */ /* 0x000fc80007ffe0ff */
[----:B------:R-:W-:Y:S01]  /*2d20*/  LOP3.LUT R9, R8, R9, RZ, 0xfc, !PT ;  /* 0x0000000908097212 */ /* 0x000fe200078efcff */
[----:B------:R-:W-:Y:S06]  /*2d30*/  BRA `(.L_x_47) ;  /* 0x0000000000107947 */ /* 0x000fec0003800000 */
.L_x_46:
[----:B------:R-:W-:-:S04]  /*2d40*/  LOP3.LUT R9, R9, 0x80000000, RZ, 0xc0, !PT ;  /* 0x8000000009097812 */ /* 0x000fc800078ec0ff */
[----:B------:R-:W-:Y:S01]  /*2d50*/  LOP3.LUT R9, R9, 0x7f800000, RZ, 0xfc, !PT ;  /* 0x7f80000009097812 */ /* 0x000fe200078efcff */
[----:B------:R-:W-:Y:S06]  /*2d60*/  BRA `(.L_x_47) ;  /* 0x0000000000047947 */ /* 0x000fec0003800000 */
.L_x_45:
[----:B------:R-:W-:-:S07]  /*2d70*/  LEA R9, R8, R9, 0x17 ;  /* 0x0000000908097211 */ /* 0x000fce00078eb8ff */
.L_x_47:
[----:B------:R-:W-:Y:S05]  /*2d80*/  BSYNC.RECONVERGENT B2 ;  /* 0x0000000000027941 */ /* 0x000fea0003800200 */
.L_x_44:
[----:B------:R-:W-:Y:S05]  /*2d90*/  BRA `(.L_x_48) ;  /* 0x0000000000207947 */ /* 0x000fea0003800000 */
.L_x_43:
[----:B------:R-:W-:-:S04]  /*2da0*/  LOP3.LUT R3, R3, 0x80000000, R148, 0x48, !PT ;  /* 0x8000000003037812 */ /* 0x000fc800078e4894 */
[----:B------:R-:W-:Y:S01]  /*2db0*/  LOP3.LUT R9, R3, 0x7f800000, RZ, 0xfc, !PT ;  /* 0x7f80000003097812 */ /* 0x000fe200078efcff */
[----:B------:R-:W-:Y:S06]  /*2dc0*/  BRA `(.L_x_48) ;  /* 0x0000000000147947 */ /* 0x000fec0003800000 */
.L_x_42:
[----:B------:R-:W-:Y:S01]  /*2dd0*/  LOP3.LUT R9, R3, 0x80000000, R148, 0x48, !PT ;  /* 0x8000000003097812 */ /* 0x000fe200078e4894 */
[----:B------:R-:W-:Y:S06]  /*2de0*/  BRA `(.L_x_48) ;  /* 0x00000000000c7947 */ /* 0x000fec0003800000 */
.L_x_41:
[----:B------:R-:W0:Y:S01]  /*2df0*/  MUFU.RSQ R9, -QNAN ;  /* 0xffc0000000097908 */ /* 0x000e220000001400 */
[----:B------:R-:W-:Y:S05]  /*2e00*/  BRA `(.L_x_48) ;  /* 0x0000000000047947 */ /* 0x000fea0003800000 */
.L_x_40:
[----:B------:R-:W-:-:S07]  /*2e10*/  FADD.FTZ R9, R148, R3 ;  /* 0x0000000394097221 */ /* 0x000fce0000010000 */
.L_x_48:
[----:B------:R-:W-:Y:S05]  /*2e20*/  BSYNC.RECONVERGENT B1 ;  /* 0x0000000000017941 */ /* 0x000fea0003800200 */
.L_x_38:
[----:B0-----:R-:W-:Y:S01]  /*2e30*/  MOV R3, R9 ;  /* 0x0000000900037202 */ /* 0x001fe20000000f00 */
[----:B------:R-:W-:Y:S01]  /*2e40*/  HFMA2 R9, -RZ, RZ, 0, 0 ;  /* 0x00000000ff097431 */ /* 0x000fe200000001ff */
[----:B------:R-:W-:-:S04]  /*2e50*/  MOV R8, R13 ;  /* 0x0000000d00087202 */ /* 0x000fc80000000f00 */
[----:B------:R-:W-:Y:S05]  /*2e60*/  RET.REL.NODEC R8 `(flash_attention_k) ;  /* 0xffffffd008647950 */ /* 0x000fea0003c3ffff */
.L_x_49:
[----:B------:R-:W-:-:S00]  /*2e70*/  BRA `(.L_x_49) ;  /* 0xfffffffc00fc7947 */ /* 0x000fc0000383ffff */
[----:B------:R-:W-:-:S00]  /*2e80*/  NOP ;  /* 0x0000000000007918 */ /* 0x000fc00000000000 */
[----:B------:R-:W-:-:S00]  /*2e90*/  NOP ;  /* 0x0000000000007918 */ /* 0x000fc00000000000 */
[----:B------:R-:W-:-:S00]  /*2ea0*/  NOP ;  /* 0x0000000000007918 */ /* 0x000fc00000000000 */
[----:B------:R-:W-:-:S00]  /*2eb0*/  NOP ;  /* 0x0000000000007918 */ /* 0x000fc00000000000 */
[----:B------:R-:W-:-:S00]  /*2ec0*/  NOP ;  /* 0x0000000000007918 */ /* 0x000fc00000000000 */
[----:B------:R-:W-:-:S00]  /*2ed0*/  NOP ;  /* 0x0000000000007918 */ /* 0x000fc00000000000 */
[----:B------:R-:W-:-:S00]  /*2ee0*/  NOP ;  /* 0x0000000000007918 */ /* 0x000fc00000000000 */
[----:B------:R-:W-:-:S00]  /*2ef0*/  NOP ;  /* 0x0000000000007918 */ /* 0x000fc00000000000 */
.L_x_50:


//--------------------- .nv.shared.flash_attention_k --------------------------
	.section	.nv.shared.flash_attention_k,"aw",@nobits
	.sectionflags	@""
	.align	4
.nv.shared.flash_attention_k:
	.zero		26624


//--------------------- .nv.shared.reserved.0     --------------------------
	.section	.nv.shared.reserved.0,"aw",@nobits
	.weak		__nv_reservedSMEM_offset_0_alias
	.size		__nv_reservedSMEM_offset_0_alias, 0, 64
	.other		__nv_reservedSMEM_offset_0_alias,@"STO_CUDA_RESERVED_SHARED STV_DEFAULT"
__nv_reservedSMEM_offset_0_alias:
	.zero		0
	.zero		64


//--------------------- .nv.constant0.flash_attention_k --------------------------
	.section	.nv.constant0.flash_attention_k,"a",@progbits
	.sectionflags	@""
	.align	4
.nv.constant0.flash_attention_k:
	.zero		952


//--------------------- SYMBOLS --------------------------

	.type		.nv.reservedSmem.offset0,@object
	.size		.nv.reservedSmem.offset0,0x4
	.type		.nv.reservedSmem.cap,@object
	.size		.nv.reservedSmem.cap,0x4
